	.target	sm_90a

	.elftype	@"ET_EXEC"


//--------------------- .note.nv.tkinfo           --------------------------
	.section	.note.nv.tkinfo,"",@"SHT_NOTE"
	.sectionflags	@"SHF_NOTE_NV_TKINFO"
	.tkinfo
        /*0018*/ 	.word	0x00000002
        /*0030*/ 	.string	""
        /*0030*/ 	.string	"ptxas"
        /*0030*/ 	.string	"Cuda compilation tools, release 13.0, V13.0.88"
        /*0030*/ 	.string	"Build cuda_13.0.r13.0/compiler.36424714_0"
        /*0030*/ 	.string	"-arch sm_90a -m 64 "



//--------------------- .note.nv.cuinfo           --------------------------
	.section	.note.nv.cuinfo,"",@"SHT_NOTE"
	.sectionflags	@"SHF_NOTE_NV_CUINFO"
        /*0018*/ 	.short	0x0002
        /*001a*/ 	.short	0x005a
        /*001c*/ 	.short	0x0082
	.zero		2


//--------------------- .nv.info                  --------------------------
	.section	.nv.info,"",@"SHT_CUDA_INFO"
	.align	4


	//----- nvinfo : EIATTR_REGCOUNT
	.align		4
        /*0000*/ 	.byte	0x04, 0x2f
        /*0002*/ 	.short	(.L_12 - .L_11)
	.align		4
.L_11:
        /*0004*/ 	.word	index@(_ZN7cutlass13device_kernelINS_4gemm6kernel13GemmUniversalIN4cute5tupleIJiiiiEEENS1_10collective13CollectiveMmaINS1_40MainloopSm90TmaGmmaWarpSpecializedSparseILi17ENS5_IJNS4_1CILi1EEENSA_ILi2EEESB_EEENS1_35KernelTmaWarpSpecializedCooperativeEEENS5_IJNSA_ILi128EEESG_NSA_ILi64EEEEEEaNS5_IJNS4_6LayoutINS5_IJiNS5_IJSC_iEEEiEEENS5_IJlNS5_IJSB_SC_EEElEEEEENSJ_INS5_IJNS5_IJSH_iEEESP_iEEENS5_IJNS5_IJSH_NSA_ILi4096EEEEEENS5_IJSB_lEEElEEEEEEEEaNS5_IJlSB_lEEENS4_8TiledMMAINS4_8MMA_AtomIJNS4_4SM904GMMA6SPARSE28GMMA_64x128x64_S32S8S8_SS_TNILNS11_9SparseSelE0EEEEEENSJ_INS5_IJSC_SB_SB_EEENS5_IJSB_NSA_ILi0EEES18_EEEEENS5_IJNS4_10UnderscoreES1B_S1B_EEEEENS4_23SM90_TMA_LOAD_MULTICASTENS4_14ComposedLayoutINS4_7SwizzleILi1ELi4ELi3EEENS4_25smem_sparse_ptr_flag_bitsILi2ELi8EEENSJ_INS5_IJNS5_IJSB_NSA_ILi8EEEEEENS5_IJSC_NSA_ILi32EEEEEEEEENS5_IJNS5_IJS18_SH_EEESM_EEEEEEEvNS4_8identityENS4_13SM90_TMA_LOADENS1F_INS1G_ILi2ELi4ELi3EEENS4_18smem_ptr_flag_bitsILi8EEENSJ_INS5_IJS1K_SH_EEENS5_IJSH_SB_EEEEEEEvS1T_EENS_8epilogue10collective6detail29Sm90TmaWarpSpecializedAdapterINS24_15DefaultEpilogueIiNS5_IJSB_llEEES28_NS23_6thread17LinearCombinationIiLi1EiiLNS29_9ScaleType4KindE0ELNS_15FloatRoundStyleE2EiEENS1_15EpilogueDefaultEEEEEvvEEEEvNT_6ParamsE)
        /*0008*/ 	.word	0x000000a8


	//----- nvinfo : EIATTR_FRAME_SIZE
	.align		4
.L_12:
        /*000c*/ 	.byte	0x04, 0x11
        /*000e*/ 	.short	(.L_14 - .L_13)
	.align		4
.L_13:
        /*0010*/ 	.word	index@(_ZN7cutlass13device_kernelINS_4gemm6kernel13GemmUniversalIN4cute5tupleIJiiiiEEENS1_10collective13CollectiveMmaINS1_40MainloopSm90TmaGmmaWarpSpecializedSparseILi17ENS5_IJNS4_1CILi1EEENSA_ILi2EEESB_EEENS1_35KernelTmaWarpSpecializedCooperativeEEENS5_IJNSA_ILi128EEESG_NSA_ILi64EEEEEEaNS5_IJNS4_6LayoutINS5_IJiNS5_IJSC_iEEEiEEENS5_IJlNS5_IJSB_SC_EEElEEEEENSJ_INS5_IJNS5_IJSH_iEEESP_iEEENS5_IJNS5_IJSH_NSA_ILi4096EEEEEENS5_IJSB_lEEElEEEEEEEEaNS5_IJlSB_lEEENS4_8TiledMMAINS4_8MMA_AtomIJNS4_4SM904GMMA6SPARSE28GMMA_64x128x64_S32S8S8_SS_TNILNS11_9SparseSelE0EEEEEENSJ_INS5_IJSC_SB_SB_EEENS5_IJSB_NSA_ILi0EEES18_EEEEENS5_IJNS4_10UnderscoreES1B_S1B_EEEEENS4_23SM90_TMA_LOAD_MULTICASTENS4_14ComposedLayoutINS4_7SwizzleILi1ELi4ELi3EEENS4_25smem_sparse_ptr_flag_bitsILi2ELi8EEENSJ_INS5_IJNS5_IJSB_NSA_ILi8EEEEEENS5_IJSC_NSA_ILi32EEEEEEEEENS5_IJNS5_IJS18_SH_EEESM_EEEEEEEvNS4_8identityENS4_13SM90_TMA_LOADENS1F_INS1G_ILi2ELi4ELi3EEENS4_18smem_ptr_flag_bitsILi8EEENSJ_INS5_IJS1K_SH_EEENS5_IJSH_SB_EEEEEEEvS1T_EENS_8epilogue10collective6detail29Sm90TmaWarpSpecializedAdapterINS24_15DefaultEpilogueIiNS5_IJSB_llEEES28_NS23_6thread17LinearCombinationIiLi1EiiLNS29_9ScaleType4KindE0ELNS_15FloatRoundStyleE2EiEENS1_15EpilogueDefaultEEEEEvvEEEEvNT_6ParamsE)
        /*0014*/ 	.word	0x00000000


	//----- nvinfo : EIATTR_MIN_STACK_SIZE
	.align		4
.L_14:
        /*0018*/ 	.byte	0x04, 0x12
        /*001a*/ 	.short	(.L_16 - .L_15)
	.align		4
.L_15:
        /*001c*/ 	.word	index@(_ZN7cutlass13device_kernelINS_4gemm6kernel13GemmUniversalIN4cute5tupleIJiiiiEEENS1_10collective13CollectiveMmaINS1_40MainloopSm90TmaGmmaWarpSpecializedSparseILi17ENS5_IJNS4_1CILi1EEENSA_ILi2EEESB_EEENS1_35KernelTmaWarpSpecializedCooperativeEEENS5_IJNSA_ILi128EEESG_NSA_ILi64EEEEEEaNS5_IJNS4_6LayoutINS5_IJiNS5_IJSC_iEEEiEEENS5_IJlNS5_IJSB_SC_EEElEEEEENSJ_INS5_IJNS5_IJSH_iEEESP_iEEENS5_IJNS5_IJSH_NSA_ILi4096EEEEEENS5_IJSB_lEEElEEEEEEEEaNS5_IJlSB_lEEENS4_8TiledMMAINS4_8MMA_AtomIJNS4_4SM904GMMA6SPARSE28GMMA_64x128x64_S32S8S8_SS_TNILNS11_9SparseSelE0EEEEEENSJ_INS5_IJSC_SB_SB_EEENS5_IJSB_NSA_ILi0EEES18_EEEEENS5_IJNS4_10UnderscoreES1B_S1B_EEEEENS4_23SM90_TMA_LOAD_MULTICASTENS4_14ComposedLayoutINS4_7SwizzleILi1ELi4ELi3EEENS4_25smem_sparse_ptr_flag_bitsILi2ELi8EEENSJ_INS5_IJNS5_IJSB_NSA_ILi8EEEEEENS5_IJSC_NSA_ILi32EEEEEEEEENS5_IJNS5_IJS18_SH_EEESM_EEEEEEEvNS4_8identityENS4_13SM90_TMA_LOADENS1F_INS1G_ILi2ELi4ELi3EEENS4_18smem_ptr_flag_bitsILi8EEENSJ_INS5_IJS1K_SH_EEENS5_IJSH_SB_EEEEEEEvS1T_EENS_8epilogue10collective6detail29Sm90TmaWarpSpecializedAdapterINS24_15DefaultEpilogueIiNS5_IJSB_llEEES28_NS23_6thread17LinearCombinationIiLi1EiiLNS29_9ScaleType4KindE0ELNS_15FloatRoundStyleE2EiEENS1_15EpilogueDefaultEEEEEvvEEEEvNT_6ParamsE)
        /*0020*/ 	.word	0x00000000
.L_16:


//--------------------- .nv.compat                --------------------------
	.section	.nv.compat,"",@"SHT_CUDA_COMPAT_INFO"
	.align	4
        /*0000*/ 	.byte	0x02, 0x09, 0x01, 0x00, 0x02, 0x02, 0x04, 0x00, 0x02, 0x05, 0x05, 0x00, 0x03, 0x07, 0x01, 0x01
        /*0010*/ 	.byte	0x02, 0x03, 0x01, 0x00, 0x02, 0x06, 0x01, 0x00, 0x04, 0x0b, 0x08, 0x00, 0x00, 0x00, 0x00, 0x00
        /*0020*/ 	.byte	0x00, 0x00, 0x00, 0x00


//--------------------- .nv.info._ZN7cutlass13device_kernelINS_4gemm6kernel13GemmUniversalIN4cute5tupleIJiiiiEEENS1_10collective13CollectiveMmaINS1_40MainloopSm90TmaGmmaWarpSpecializedSparseILi17ENS5_IJNS4_1CILi1EEENSA_ILi2EEESB_EEENS1_35KernelTmaWarpSpecializedCooperativeEEENS5_IJNSA_ILi128EEESG_NSA_ILi64EEEEEEaNS5_IJNS4_6LayoutINS5_IJiNS5_IJSC_iEEEiEEENS5_IJlNS5_IJSB_SC_EEElEEEEENSJ_INS5_IJNS5_IJSH_iEEESP_iEEENS5_IJNS5_IJSH_NSA_ILi4096EEEEEENS5_IJSB_lEEElEEEEEEEEaNS5_IJlSB_lEEENS4_8TiledMMAINS4_8MMA_AtomIJNS4_4SM904GMMA6SPARSE28GMMA_64x128x64_S32S8S8_SS_TNILNS11_9SparseSelE0EEEEEENSJ_INS5_IJSC_SB_SB_EEENS5_IJSB_NSA_ILi0EEES18_EEEEENS5_IJNS4_10UnderscoreES1B_S1B_EEEEENS4_23SM90_TMA_LOAD_MULTICASTENS4_14ComposedLayoutINS4_7SwizzleILi1ELi4ELi3EEENS4_25smem_sparse_ptr_flag_bitsILi2ELi8EEENSJ_INS5_IJNS5_IJSB_NSA_ILi8EEEEEENS5_IJSC_NSA_ILi32EEEEEEEEENS5_IJNS5_IJS18_SH_EEESM_EEEEEEEvNS4_8identityENS4_13SM90_TMA_LOADENS1F_INS1G_ILi2ELi4ELi3EEENS4_18smem_ptr_flag_bitsILi8EEENSJ_INS5_IJS1K_SH_EEENS5_IJSH_SB_EEEEEEEvS1T_EENS_8epilogue10collective6detail29Sm90TmaWarpSpecializedAdapterINS24_15DefaultEpilogueIiNS5_IJSB_llEEES28_NS23_6thread17LinearCombinationIiLi1EiiLNS29_9ScaleType4KindE0ELNS_15FloatRoundStyleE2EiEENS1_15EpilogueDefaultEEEEEvvEEEEvNT_6ParamsE --------------------------
	.section	.nv.info._ZN7cutlass13device_kernelINS_4gemm6kernel13GemmUniversalIN4cute5tupleIJiiiiEEENS1_10collective13CollectiveMmaINS1_40MainloopSm90TmaGmmaWarpSpecializedSparseILi17ENS5_IJNS4_1CILi1EEENSA_ILi2EEESB_EEENS1_35KernelTmaWarpSpecializedCooperativeEEENS5_IJNSA_ILi128EEESG_NSA_ILi64EEEEEEaNS5_IJNS4_6LayoutINS5_IJiNS5_IJSC_iEEEiEEENS5_IJlNS5_IJSB_SC_EEElEEEEENSJ_INS5_IJNS5_IJSH_iEEESP_iEEENS5_IJNS5_IJSH_NSA_ILi4096EEEEEENS5_IJSB_lEEElEEEEEEEEaNS5_IJlSB_lEEENS4_8TiledMMAINS4_8MMA_AtomIJNS4_4SM904GMMA6SPARSE28GMMA_64x128x64_S32S8S8_SS_TNILNS11_9SparseSelE0EEEEEENSJ_INS5_IJSC_SB_SB_EEENS5_IJSB_NSA_ILi0EEES18_EEEEENS5_IJNS4_10UnderscoreES1B_S1B_EEEEENS4_23SM90_TMA_LOAD_MULTICASTENS4_14ComposedLayoutINS4_7SwizzleILi1ELi4ELi3EEENS4_25smem_sparse_ptr_flag_bitsILi2ELi8EEENSJ_INS5_IJNS5_IJSB_NSA_ILi8EEEEEENS5_IJSC_NSA_ILi32EEEEEEEEENS5_IJNS5_IJS18_SH_EEESM_EEEEEEEvNS4_8identityENS4_13SM90_TMA_LOADENS1F_INS1G_ILi2ELi4ELi3EEENS4_18smem_ptr_flag_bitsILi8EEENSJ_INS5_IJS1K_SH_EEENS5_IJSH_SB_EEEEEEEvS1T_EENS_8epilogue10collective6detail29Sm90TmaWarpSpecializedAdapterINS24_15DefaultEpilogueIiNS5_IJSB_llEEES28_NS23_6thread17LinearCombinationIiLi1EiiLNS29_9ScaleType4KindE0ELNS_15FloatRoundStyleE2EiEENS1_15EpilogueDefaultEEEEEvvEEEEvNT_6ParamsE,"",@"SHT_CUDA_INFO"
	.sectionflags	@""
	.align	4


	//----- nvinfo : EIATTR_CUDA_API_VERSION
	.align		4
        /*0000*/ 	.byte	0x04, 0x37
        /*0002*/ 	.short	(.L_18 - .L_17)
.L_17:
        /*0004*/ 	.word	0x00000082


	//----- nvinfo : EIATTR_KPARAM_INFO
	.align		4
.L_18:
        /*0008*/ 	.byte	0x04, 0x17
        /*000a*/ 	.short	(.L_20 - .L_19)
.L_19:
        /*000c*/ 	.word	0x00000000
        /*0010*/ 	.short	0x0000
        /*0012*/ 	.short	0x0070
        /*0014*/ 	.byte	0x00, 0xf0, 0x01, 0x14


	//----- nvinfo : EIATTR_SPARSE_MMA_MASK
	.align		4
.L_20:
        /*0018*/ 	.byte	0x03, 0x50
        /*001a*/ 	.short	0x0004


	//----- nvinfo : EIATTR_MAXREG_COUNT
	.align		4
        /*001c*/ 	.byte	0x03, 0x1b
        /*001e*/ 	.short	0x00a8


	//----- nvinfo : EIATTR_NUM_BARRIERS
	.align		4
        /*0020*/ 	.byte	0x02, 0x4c
        /*0022*/ 	.byte	0x01
	.zero		1


	//----- nvinfo : EIATTR_MERCURY_ISA_VERSION
	.align		4
        /*0024*/ 	.byte	0x03, 0x5f
        /*0026*/ 	.short	0x0101


	//----- nvinfo : EIATTR_INT_WARP_WIDE_INSTR_OFFSETS
	.align		4
        /*0028*/ 	.byte	0x04, 0x31
        /*002a*/ 	.short	(.L_22 - .L_21)


	//   ....[0]....
.L_21:
        /*002c*/ 	.word	0x00000680


	//   ....[1]....
        /*0030*/ 	.word	0x000006a0


	//   ....[2]....
        /*0034*/ 	.word	0x00000840


	//----- nvinfo : EIATTR_COOP_GROUP_MASK_REGIDS
	.align		4
.L_22:
        /*0038*/ 	.byte	0x04, 0x29
        /*003a*/ 	.short	(.L_24 - .L_23)


	//   ....[0]....
.L_23:
        /*003c*/ 	.word	0xffffffff


	//   ....[1]....
        /*0040*/ 	.word	0xffffffff


	//   ....[2]....
        /*0044*/ 	.word	0xffffffff


	//   ....[3]....
        /*0048*/ 	.word	0xffffffff


	//   ....[4]....
        /*004c*/ 	.word	0xffffffff


	//   ....[5]....
        /*0050*/ 	.word	0xffffffff


	//----- nvinfo : EIATTR_COOP_GROUP_INSTR_OFFSETS
	.align		4
.L_24:
        /*0054*/ 	.byte	0x04, 0x28
        /*0056*/ 	.short	(.L_26 - .L_25)


	//   ....[0]....
.L_25:
        /*0058*/ 	.word	0x00000060


	//   ....[1]....
        /*005c*/ 	.word	0x00000070


	//   ....[2]....
        /*0060*/ 	.word	0x00000160


	//   ....[3]....
        /*0064*/ 	.word	0x000004c0


	//   ....[4]....
        /*0068*/ 	.word	0x00000970


	//   ....[5]....
        /*006c*/ 	.word	0x000013f0


	//----- nvinfo : EIATTR_REG_RECONFIG
	.align		4
.L_26:
        /*0070*/ 	.byte	0x01, 0x54
	.zero		2


	//----- nvinfo : EIATTR_MBARRIER_INSTR_OFFSETS
	.align		4
        /*0074*/ 	.byte	0x04, 0x39
        /*0076*/ 	.short	(.L_28 - .L_27)


	//   ....[0]....
.L_27:
        /*0078*/ 	.word	0x00000280
        /*007c*/ 	.word	0x000000ff
        /*0080*/ 	.word	0x00000000
        /*0084*/ 	.short	0x0100
        /*0086*/ 	.byte	0x08
	.zero		1


	//   ....[1]....
        /*0088*/ 	.word	0x00000290
        /*008c*/ 	.word	0x000000ff
        /*0090*/ 	.word	0x00000088
        /*0094*/ 	.short	0x0100
        /*0096*/ 	.byte	0x08
	.zero		1


	//   ....[2]....
        /*0098*/ 	.word	0x000002a0
        /*009c*/ 	.word	0x000000ff
        /*00a0*/ 	.word	0x00000008
        /*00a4*/ 	.short	0x0100
        /*00a6*/ 	.byte	0x08
	.zero		1


	//   ....[3]....
        /*00a8*/ 	.word	0x000002b0
        /*00ac*/ 	.word	0x000000ff
        /*00b0*/ 	.word	0x00000090
        /*00b4*/ 	.short	0x0100
        /*00b6*/ 	.byte	0x08
	.zero		1


	//   ....[4]....
        /*00b8*/ 	.word	0x000002c0
        /*00bc*/ 	.word	0x000000ff
        /*00c0*/ 	.word	0x00000010
        /*00c4*/ 	.short	0x0100
        /*00c6*/ 	.byte	0x08
	.zero		1


	//   ....[5]....
        /*00c8*/ 	.word	0x000002d0
        /*00cc*/ 	.word	0x000000ff
        /*00d0*/ 	.word	0x00000098
        /*00d4*/ 	.short	0x0100
        /*00d6*/ 	.byte	0x08
	.zero		1


	//   ....[6]....
        /*00d8*/ 	.word	0x000002e0
        /*00dc*/ 	.word	0x000000ff
        /*00e0*/ 	.word	0x00000018
        /*00e4*/ 	.short	0x0100
        /*00e6*/ 	.byte	0x08
	.zero		1


	//   ....[7]....
        /*00e8*/ 	.word	0x000002f0
        /*00ec*/ 	.word	0x000000ff
        /*00f0*/ 	.word	0x000000a0
        /*00f4*/ 	.short	0x0100
        /*00f6*/ 	.byte	0x08
	.zero		1


	//   ....[8]....
        /*00f8*/ 	.word	0x00000300
        /*00fc*/ 	.word	0x000000ff
        /*0100*/ 	.word	0x00000020
        /*0104*/ 	.short	0x0100
        /*0106*/ 	.byte	0x08
	.zero		1


	//   ....[9]....
        /*0108*/ 	.word	0x00000310
        /*010c*/ 	.word	0x000000ff
        /*0110*/ 	.word	0x000000a8
        /*0114*/ 	.short	0x0100
        /*0116*/ 	.byte	0x08
	.zero		1


	//   ....[10]....
        /*0118*/ 	.word	0x00000320
        /*011c*/ 	.word	0x000000ff
        /*0120*/ 	.word	0x00000028
        /*0124*/ 	.short	0x0100
        /*0126*/ 	.byte	0x08
	.zero		1


	//   ....[11]....
        /*0128*/ 	.word	0x00000330
        /*012c*/ 	.word	0x000000ff
        /*0130*/ 	.word	0x000000b0
        /*0134*/ 	.short	0x0100
        /*0136*/ 	.byte	0x08
	.zero		1


	//   ....[12]....
        /*0138*/ 	.word	0x00000340
        /*013c*/ 	.word	0x000000ff
        /*0140*/ 	.word	0x00000030
        /*0144*/ 	.short	0x0100
        /*0146*/ 	.byte	0x08
	.zero		1


	//   ....[13]....
        /*0148*/ 	.word	0x00000350
        /*014c*/ 	.word	0x000000ff
        /*0150*/ 	.word	0x000000b8
        /*0154*/ 	.short	0x0100
        /*0156*/ 	.byte	0x08
	.zero		1


	//   ....[14]....
        /*0158*/ 	.word	0x00000360
        /*015c*/ 	.word	0x000000ff
        /*0160*/ 	.word	0x00000038
        /*0164*/ 	.short	0x0100
        /*0166*/ 	.byte	0x08
	.zero		1


	//   ....[15]....
        /*0168*/ 	.word	0x00000370
        /*016c*/ 	.word	0x000000ff
        /*0170*/ 	.word	0x000000c0
        /*0174*/ 	.short	0x0100
        /*0176*/ 	.byte	0x08
	.zero		1


	//   ....[16]....
        /*0178*/ 	.word	0x00000380
        /*017c*/ 	.word	0x000000ff
        /*0180*/ 	.word	0x00000040
        /*0184*/ 	.short	0x0100
        /*0186*/ 	.byte	0x08
	.zero		1


	//   ....[17]....
        /*0188*/ 	.word	0x00000390
        /*018c*/ 	.word	0x000000ff
        /*0190*/ 	.word	0x000000c8
        /*0194*/ 	.short	0x0100
        /*0196*/ 	.byte	0x08
	.zero		1


	//   ....[18]....
        /*0198*/ 	.word	0x000003a0
        /*019c*/ 	.word	0x000000ff
        /*01a0*/ 	.word	0x00000048
        /*01a4*/ 	.short	0x0100
        /*01a6*/ 	.byte	0x08
	.zero		1


	//   ....[19]....
        /*01a8*/ 	.word	0x000003b0
        /*01ac*/ 	.word	0x000000ff
        /*01b0*/ 	.word	0x000000d0
        /*01b4*/ 	.short	0x0100
        /*01b6*/ 	.byte	0x08
	.zero		1


	//   ....[20]....
        /*01b8*/ 	.word	0x000003c0
        /*01bc*/ 	.word	0x000000ff
        /*01c0*/ 	.word	0x00000050
        /*01c4*/ 	.short	0x0100
        /*01c6*/ 	.byte	0x08
	.zero		1


	//   ....[21]....
        /*01c8*/ 	.word	0x000003d0
        /*01cc*/ 	.word	0x000000ff
        /*01d0*/ 	.word	0x000000d8
        /*01d4*/ 	.short	0x0100
        /*01d6*/ 	.byte	0x08
	.zero		1


	//   ....[22]....
        /*01d8*/ 	.word	0x000003e0
        /*01dc*/ 	.word	0x000000ff
        /*01e0*/ 	.word	0x00000058
        /*01e4*/ 	.short	0x0100
        /*01e6*/ 	.byte	0x08
	.zero		1


	//   ....[23]....
        /*01e8*/ 	.word	0x000003f0
        /*01ec*/ 	.word	0x000000ff
        /*01f0*/ 	.word	0x000000e0
        /*01f4*/ 	.short	0x0100
        /*01f6*/ 	.byte	0x08
	.zero		1


	//   ....[24]....
        /*01f8*/ 	.word	0x00000400
        /*01fc*/ 	.word	0x000000ff
        /*0200*/ 	.word	0x00000060
        /*0204*/ 	.short	0x0100
        /*0206*/ 	.byte	0x08
	.zero		1


	//   ....[25]....
        /*0208*/ 	.word	0x00000410
        /*020c*/ 	.word	0x000000ff
        /*0210*/ 	.word	0x000000e8
        /*0214*/ 	.short	0x0100
        /*0216*/ 	.byte	0x08
	.zero		1


	//   ....[26]....
        /*0218*/ 	.word	0x00000420
        /*021c*/ 	.word	0x000000ff
        /*0220*/ 	.word	0x00000068
        /*0224*/ 	.short	0x0100
        /*0226*/ 	.byte	0x08
	.zero		1


	//   ....[27]....
        /*0228*/ 	.word	0x00000430
        /*022c*/ 	.word	0x000000ff
        /*0230*/ 	.word	0x000000f0
        /*0234*/ 	.short	0x0100
        /*0236*/ 	.byte	0x08
	.zero		1


	//   ....[28]....
        /*0238*/ 	.word	0x00000440
        /*023c*/ 	.word	0x000000ff
        /*0240*/ 	.word	0x00000070
        /*0244*/ 	.short	0x0100
        /*0246*/ 	.byte	0x08
	.zero		1


	//   ....[29]....
        /*0248*/ 	.word	0x00000450
        /*024c*/ 	.word	0x000000ff
        /*0250*/ 	.word	0x000000f8
        /*0254*/ 	.short	0x0100
        /*0256*/ 	.byte	0x08
	.zero		1


	//   ....[30]....
        /*0258*/ 	.word	0x00000460
        /*025c*/ 	.word	0x000000ff
        /*0260*/ 	.word	0x00000078
        /*0264*/ 	.short	0x0100
        /*0266*/ 	.byte	0x08
	.zero		1


	//   ....[31]....
        /*0268*/ 	.word	0x00000470
        /*026c*/ 	.word	0x000000ff
        /*0270*/ 	.word	0x00000100
        /*0274*/ 	.short	0x0100
        /*0276*/ 	.byte	0x08
	.zero		1


	//   ....[32]....
        /*0278*/ 	.word	0x00000480
        /*027c*/ 	.word	0x000000ff
        /*0280*/ 	.word	0x00000080
        /*0284*/ 	.short	0x0100
        /*0286*/ 	.byte	0x08
	.zero		1


	//   ....[33]....
        /*0288*/ 	.word	0x00000490
        /*028c*/ 	.word	0x000000ff
        /*0290*/ 	.word	0x00000108
        /*0294*/ 	.short	0x0100
        /*0296*/ 	.byte	0x08
	.zero		1


	//   ....[34]....
        /*0298*/ 	.word	0x000008c0
        /*029c*/ 	.word	0x000000ff
        /*02a0*/ 	.word	0x00000120
        /*02a4*/ 	.short	0x0100
        /*02a6*/ 	.byte	0x06
	.zero		1


	//   ....[35]....
        /*02a8*/ 	.word	0x00000920
        /*02ac*/ 	.word	0x000000ff
        /*02b0*/ 	.word	0x00000128
        /*02b4*/ 	.short	0x0100
        /*02b6*/ 	.byte	0x06
	.zero		1


	//   ....[36]....
        /*02b8*/ 	.word	0x00001700
        /*02bc*/ 	.word	0x000000ff
        /*02c0*/ 	.word	0x00000000
        /*02c4*/ 	.short	0x010a
        /*02c6*/ 	.byte	0x08
	.zero		1


	//   ....[37]....
        /*02c8*/ 	.word	0x000017e0
        /*02cc*/ 	.word	0x000000ff
        /*02d0*/ 	.word	0x00000000
        /*02d4*/ 	.short	0x010a
        /*02d6*/ 	.byte	0x08
	.zero		1


	//   ....[38]....
        /*02d8*/ 	.word	0x00001930
        /*02dc*/ 	.word	0x00000010
        /*02e0*/ 	.word	0x00000000
        /*02e4*/ 	.short	0x0101
        /*02e6*/ 	.byte	0x3f
	.zero		1


	//   ....[39]....
        /*02e8*/ 	.word	0x000076e0
        /*02ec*/ 	.word	0x00000017
        /*02f0*/ 	.word	0x00000088
        /*02f4*/ 	.short	0x010a
        /*02f6*/ 	.byte	0x3f
	.zero		1


	//   ....[40]....
        /*02f8*/ 	.word	0x00007b00
        /*02fc*/ 	.word	0x00000005
        /*0300*/ 	.word	0x00000128
        /*0304*/ 	.short	0x0101
        /*0306*/ 	.byte	0x3f
	.zero		1


	//   ....[41]....
        /*0308*/ 	.word	0x00008240
        /*030c*/ 	.word	0x00000005
        /*0310*/ 	.word	0x00000000
        /*0314*/ 	.short	0x010a
        /*0316*/ 	.byte	0x3f
	.zero		1


	//   ....[42]....
        /*0318*/ 	.word	0x000082c0
        /*031c*/ 	.word	0x00000007
        /*0320*/ 	.word	0x00000000
        /*0324*/ 	.short	0x010a
        /*0326*/ 	.byte	0x3f
	.zero		1


	//   ....[43]....
        /*0328*/ 	.word	0x00008350
        /*032c*/ 	.word	0x00000006
        /*0330*/ 	.word	0x00000000
        /*0334*/ 	.short	0x010a
        /*0336*/ 	.byte	0x3f
	.zero		1


	//   ....[44]....
        /*0338*/ 	.word	0x000083e0
        /*033c*/ 	.word	0x00000009
        /*0340*/ 	.word	0x00000000
        /*0344*/ 	.short	0x010a
        /*0346*/ 	.byte	0x3f
	.zero		1


	//   ....[45]....
        /*0348*/ 	.word	0x00008470
        /*034c*/ 	.word	0x00000006
        /*0350*/ 	.word	0x00000000
        /*0354*/ 	.short	0x010a
        /*0356*/ 	.byte	0x3f
	.zero		1


	//   ....[46]....
        /*0358*/ 	.word	0x00008500
        /*035c*/ 	.word	0x00000009
        /*0360*/ 	.word	0x00000000
        /*0364*/ 	.short	0x010a
        /*0366*/ 	.byte	0x3f
	.zero		1


	//   ....[47]....
        /*0368*/ 	.word	0x00008590
        /*036c*/ 	.word	0x00000006
        /*0370*/ 	.word	0x00000000
        /*0374*/ 	.short	0x010a
        /*0376*/ 	.byte	0x3f
	.zero		1


	//   ....[48]....
        /*0378*/ 	.word	0x00008620
        /*037c*/ 	.word	0x00000009
        /*0380*/ 	.word	0x00000000
        /*0384*/ 	.short	0x010a
        /*0386*/ 	.byte	0x3f
	.zero		1


	//   ....[49]....
        /*0388*/ 	.word	0x000086b0
        /*038c*/ 	.word	0x00000006
        /*0390*/ 	.word	0x00000000
        /*0394*/ 	.short	0x010a
        /*0396*/ 	.byte	0x3f
	.zero		1


	//   ....[50]....
        /*0398*/ 	.word	0x00008740
        /*039c*/ 	.word	0x00000009
        /*03a0*/ 	.word	0x00000000
        /*03a4*/ 	.short	0x010a
        /*03a6*/ 	.byte	0x3f
	.zero		1


	//   ....[51]....
        /*03a8*/ 	.word	0x000087d0
        /*03ac*/ 	.word	0x00000006
        /*03b0*/ 	.word	0x00000000
        /*03b4*/ 	.short	0x010a
        /*03b6*/ 	.byte	0x3f
	.zero		1


	//   ....[52]....
        /*03b8*/ 	.word	0x00008860
        /*03bc*/ 	.word	0x00000009
        /*03c0*/ 	.word	0x00000000
        /*03c4*/ 	.short	0x010a
        /*03c6*/ 	.byte	0x3f
	.zero		1


	//   ....[53]....
        /*03c8*/ 	.word	0x000088f0
        /*03cc*/ 	.word	0x00000006
        /*03d0*/ 	.word	0x00000000
        /*03d4*/ 	.short	0x010a
        /*03d6*/ 	.byte	0x3f
	.zero		1


	//   ....[54]....
        /*03d8*/ 	.word	0x00008980
        /*03dc*/ 	.word	0x00000009
        /*03e0*/ 	.word	0x00000000
        /*03e4*/ 	.short	0x010a
        /*03e6*/ 	.byte	0x3f
	.zero		1


	//   ....[55]....
        /*03e8*/ 	.word	0x00008a10
        /*03ec*/ 	.word	0x00000008
        /*03f0*/ 	.word	0x00000000
        /*03f4*/ 	.short	0x010a
        /*03f6*/ 	.byte	0x3f
	.zero		1


	//   ....[56]....
        /*03f8*/ 	.word	0x00008aa0
        /*03fc*/ 	.word	0x0000000b
        /*0400*/ 	.word	0x00000000
        /*0404*/ 	.short	0x010a
        /*0406*/ 	.byte	0x3f
	.zero		1


	//   ....[57]....
        /*0408*/ 	.word	0x00008b30
        /*040c*/ 	.word	0x00000003
        /*0410*/ 	.word	0x00000000
        /*0414*/ 	.short	0x010a
        /*0416*/ 	.byte	0x3f
	.zero		1


	//   ....[58]....
        /*0418*/ 	.word	0x00008ba0
        /*041c*/ 	.word	0x00000010
        /*0420*/ 	.word	0x00000000
        /*0424*/ 	.short	0x010a
        /*0426*/ 	.byte	0x3f
	.zero		1


	//   ....[59]....
        /*0428*/ 	.word	0x00008c70
        /*042c*/ 	.word	0x00000017
        /*0430*/ 	.word	0x00000088
        /*0434*/ 	.short	0x010a
        /*0436*/ 	.byte	0x3f
	.zero		1


	//   ....[60]....
        /*0438*/ 	.word	0x00008d40
        /*043c*/ 	.word	0x00000005
        /*0440*/ 	.word	0x00000000
        /*0444*/ 	.short	0x010a
        /*0446*/ 	.byte	0x3f
	.zero		1


	//   ....[61]....
        /*0448*/ 	.word	0x00008d90
        /*044c*/ 	.word	0x00000007
        /*0450*/ 	.word	0x00000000
        /*0454*/ 	.short	0x010a
        /*0456*/ 	.byte	0x3f
	.zero		1


	//   ....[62]....
        /*0458*/ 	.word	0x00008de0
        /*045c*/ 	.word	0x00000006
        /*0460*/ 	.word	0x00000000
        /*0464*/ 	.short	0x010a
        /*0466*/ 	.byte	0x3f
	.zero		1


	//   ....[63]....
        /*0468*/ 	.word	0x00008e30
        /*046c*/ 	.word	0x00000009
        /*0470*/ 	.word	0x00000000
        /*0474*/ 	.short	0x010a
        /*0476*/ 	.byte	0x3f
	.zero		1


	//   ....[64]....
        /*0478*/ 	.word	0x00008e80
        /*047c*/ 	.word	0x00000006
        /*0480*/ 	.word	0x00000000
        /*0484*/ 	.short	0x010a
        /*0486*/ 	.byte	0x3f
	.zero		1


	//   ....[65]....
        /*0488*/ 	.word	0x00008ed0
        /*048c*/ 	.word	0x00000009
        /*0490*/ 	.word	0x00000000
        /*0494*/ 	.short	0x010a
        /*0496*/ 	.byte	0x3f
	.zero		1


	//   ....[66]....
        /*0498*/ 	.word	0x00008f20
        /*049c*/ 	.word	0x00000006
        /*04a0*/ 	.word	0x00000000
        /*04a4*/ 	.short	0x010a
        /*04a6*/ 	.byte	0x3f
	.zero		1


	//   ....[67]....
        /*04a8*/ 	.word	0x00008f70
        /*04ac*/ 	.word	0x00000009
        /*04b0*/ 	.word	0x00000000
        /*04b4*/ 	.short	0x010a
        /*04b6*/ 	.byte	0x3f
	.zero		1


	//   ....[68]....
        /*04b8*/ 	.word	0x00008fc0
        /*04bc*/ 	.word	0x00000006
        /*04c0*/ 	.word	0x00000000
        /*04c4*/ 	.short	0x010a
        /*04c6*/ 	.byte	0x3f
	.zero		1


	//   ....[69]....
        /*04c8*/ 	.word	0x00009010
        /*04cc*/ 	.word	0x00000009
        /*04d0*/ 	.word	0x00000000
        /*04d4*/ 	.short	0x010a
        /*04d6*/ 	.byte	0x3f
	.zero		1


	//   ....[70]....
        /*04d8*/ 	.word	0x00009060
        /*04dc*/ 	.word	0x00000006
        /*04e0*/ 	.word	0x00000000
        /*04e4*/ 	.short	0x010a
        /*04e6*/ 	.byte	0x3f
	.zero		1


	//   ....[71]....
        /*04e8*/ 	.word	0x000090b0
        /*04ec*/ 	.word	0x00000009
        /*04f0*/ 	.word	0x00000000
        /*04f4*/ 	.short	0x010a
        /*04f6*/ 	.byte	0x3f
	.zero		1


	//   ....[72]....
        /*04f8*/ 	.word	0x00009100
        /*04fc*/ 	.word	0x00000006
        /*0500*/ 	.word	0x00000000
        /*0504*/ 	.short	0x010a
        /*0506*/ 	.byte	0x3f
	.zero		1


	//   ....[73]....
        /*0508*/ 	.word	0x00009150
        /*050c*/ 	.word	0x00000009
        /*0510*/ 	.word	0x00000000
        /*0514*/ 	.short	0x010a
        /*0516*/ 	.byte	0x3f
	.zero		1


	//   ....[74]....
        /*0518*/ 	.word	0x000091a0
        /*051c*/ 	.word	0x00000008
        /*0520*/ 	.word	0x00000000
        /*0524*/ 	.short	0x010a
        /*0526*/ 	.byte	0x3f
	.zero		1


	//   ....[75]....
        /*0528*/ 	.word	0x000091f0
        /*052c*/ 	.word	0x0000000b
        /*0530*/ 	.word	0x00000000
        /*0534*/ 	.short	0x010a
        /*0536*/ 	.byte	0x3f
	.zero		1


	//----- nvinfo : EIATTR_NUM_MBARRIERS
	.align		4
.L_28:
        /*0538*/ 	.byte	0x03, 0x38
        /*053a*/ 	.short	0x0024


	//----- nvinfo : EIATTR_EXIT_INSTR_OFFSETS
	.align		4
        /*053c*/ 	.byte	0x04, 0x1c
        /*053e*/ 	.short	(.L_30 - .L_29)


	//   ....[0]....
.L_29:
        /*0540*/ 	.word	0x00000ad0


	//   ....[1]....
        /*0544*/ 	.word	0x000012c0


	//   ....[2]....
        /*0548*/ 	.word	0x00006dd0


	//   ....[3]....
        /*054c*/ 	.word	0x00007320


	//   ....[4]....
        /*0550*/ 	.word	0x00008b80


	//----- nvinfo : EIATTR_MAX_THREADS
	.align		4
.L_30:
        /*0554*/ 	.byte	0x04, 0x05
        /*0556*/ 	.short	(.L_32 - .L_31)
.L_31:
        /*0558*/ 	.word	0x00000180
        /*055c*/ 	.word	0x00000001
        /*0560*/ 	.word	0x00000001


	//----- nvinfo : EIATTR_CRS_STACK_SIZE
	.align		4
.L_32:
        /*0564*/ 	.byte	0x04, 0x1e
        /*0566*/ 	.short	(.L_34 - .L_33)
.L_33:
        /*0568*/ 	.word	0x00000000


	//----- nvinfo : EIATTR_CBANK_PARAM_SIZE
	.align		4
.L_34:
        /*056c*/ 	.byte	0x03, 0x19
        /*056e*/ 	.short	0x0570


	//----- nvinfo : EIATTR_PARAM_CBANK
	.align		4
        /*0570*/ 	.byte	0x04, 0x0a
        /*0572*/ 	.short	(.L_36 - .L_35)
	.align		4
.L_35:
        /*0574*/ 	.word	index@(.nv.constant0._ZN7cutlass13device_kernelINS_4gemm6kernel13GemmUniversalIN4cute5tupleIJiiiiEEENS1_10collective13CollectiveMmaINS1_40MainloopSm90TmaGmmaWarpSpecializedSparseILi17ENS5_IJNS4_1CILi1EEENSA_ILi2EEESB_EEENS1_35KernelTmaWarpSpecializedCooperativeEEENS5_IJNSA_ILi128EEESG_NSA_ILi64EEEEEEaNS5_IJNS4_6LayoutINS5_IJiNS5_IJSC_iEEEiEEENS5_IJlNS5_IJSB_SC_EEElEEEEENSJ_INS5_IJNS5_IJSH_iEEESP_iEEENS5_IJNS5_IJSH_NSA_ILi4096EEEEEENS5_IJSB_lEEElEEEEEEEEaNS5_IJlSB_lEEENS4_8TiledMMAINS4_8MMA_AtomIJNS4_4SM904GMMA6SPARSE28GMMA_64x128x64_S32S8S8_SS_TNILNS11_9SparseSelE0EEEEEENSJ_INS5_IJSC_SB_SB_EEENS5_IJSB_NSA_ILi0EEES18_EEEEENS5_IJNS4_10UnderscoreES1B_S1B_EEEEENS4_23SM90_TMA_LOAD_MULTICASTENS4_14ComposedLayoutINS4_7SwizzleILi1ELi4ELi3EEENS4_25smem_sparse_ptr_flag_bitsILi2ELi8EEENSJ_INS5_IJNS5_IJSB_NSA_ILi8EEEEEENS5_IJSC_NSA_ILi32EEEEEEEEENS5_IJNS5_IJS18_SH_EEESM_EEEEEEEvNS4_8identityENS4_13SM90_TMA_LOADENS1F_INS1G_ILi2ELi4ELi3EEENS4_18smem_ptr_flag_bitsILi8EEENSJ_INS5_IJS1K_SH_EEENS5_IJSH_SB_EEEEEEEvS1T_EENS_8epilogue10collective6detail29Sm90TmaWarpSpecializedAdapterINS24_15DefaultEpilogueIiNS5_IJSB_llEEES28_NS23_6thread17LinearCombinationIiLi1EiiLNS29_9ScaleType4KindE0ELNS_15FloatRoundStyleE2EiEENS1_15EpilogueDefaultEEEEEvvEEEEvNT_6ParamsE)
        /*0578*/ 	.short	0x0210
        /*057a*/ 	.short	0x0570


	//----- nvinfo : EIATTR_SW_WAR
	.align		4
.L_36:
        /*057c*/ 	.byte	0x04, 0x36
        /*057e*/ 	.short	(.L_38 - .L_37)
.L_37:
        /*0580*/ 	.word	0x00000008
.L_38:


//--------------------- .nv.callgraph             --------------------------
	.section	.nv.callgraph,"",@"SHT_CUDA_CALLGRAPH"
	.align	4
	.sectionentsize	8
	.align		4
        /*0000*/ 	.word	0x00000000
	.align		4
        /*0004*/ 	.word	0xffffffff
	.align		4
        /*0008*/ 	.word	0x00000000
	.align		4
        /*000c*/ 	.word	0xfffffffe
	.align		4
        /*0010*/ 	.word	0x00000000
	.align		4
        /*0014*/ 	.word	0xfffffffd
	.align		4
        /*0018*/ 	.word	0x00000000
	.align		4
        /*001c*/ 	.word	0xfffffffc


//--------------------- .nv.constant4             --------------------------
	.section	.nv.constant4,"a",@progbits
	.align	8
	.align		8
.nv.constant4:
        /*0000*/ 	.dword	_ZN39_INTERNAL_017f15a1_4_k_cu_5801bc16_27954cuda3std3__45__cpo5beginE
	.align		8
        /*0008*/ 	.dword	_ZN39_INTERNAL_017f15a1_4_k_cu_5801bc16_27954cuda3std3__45__cpo3endE
	.align		8
        /*0010*/ 	.dword	_ZN39_INTERNAL_017f15a1_4_k_cu_5801bc16_27954cuda3std3__45__cpo6cbeginE
	.align		8
        /*0018*/ 	.dword	_ZN39_INTERNAL_017f15a1_4_k_cu_5801bc16_27954cuda3std3__45__cpo4cendE
	.align		8
        /*0020*/ 	.dword	_ZN39_INTERNAL_017f15a1_4_k_cu_5801bc16_27954cuda3std3__441_GLOBAL__N__017f15a1_4_k_cu_5801bc16_27956ignoreE
	.align		8
        /*0028*/ 	.dword	_ZN39_INTERNAL_017f15a1_4_k_cu_5801bc16_27954cuda3std3__419piecewise_constructE
	.align		8
        /*0030*/ 	.dword	_ZN39_INTERNAL_017f15a1_4_k_cu_5801bc16_27954cuda3std3__48in_placeE
	.align		8
        /*0038*/ 	.dword	_ZN39_INTERNAL_017f15a1_4_k_cu_5801bc16_27954cuda3std6ranges3__45__cpo4swapE
	.align		8
        /*0040*/ 	.dword	_ZN39_INTERNAL_017f15a1_4_k_cu_5801bc16_27954cuda3std6ranges3__45__cpo9iter_moveE
	.align		8
        /*0048*/ 	.dword	_ZN39_INTERNAL_017f15a1_4_k_cu_5801bc16_27954cute7productE
	.align		8
        /*0050*/ 	.dword	_ZN39_INTERNAL_017f15a1_4_k_cu_5801bc16_27954cute1_E


//--------------------- .text._ZN7cutlass13device_kernelINS_4gemm6kernel13GemmUniversalIN4cute5tupleIJiiiiEEENS1_10collective13CollectiveMmaINS1_40MainloopSm90TmaGmmaWarpSpecializedSparseILi17ENS5_IJNS4_1CILi1EEENSA_ILi2EEESB_EEENS1_35KernelTmaWarpSpecializedCooperativeEEENS5_IJNSA_ILi128EEESG_NSA_ILi64EEEEEEaNS5_IJNS4_6LayoutINS5_IJiNS5_IJSC_iEEEiEEENS5_IJlNS5_IJSB_SC_EEElEEEEENSJ_INS5_IJNS5_IJSH_iEEESP_iEEENS5_IJNS5_IJSH_NSA_ILi4096EEEEEENS5_IJSB_lEEElEEEEEEEEaNS5_IJlSB_lEEENS4_8TiledMMAINS4_8MMA_AtomIJNS4_4SM904GMMA6SPARSE28GMMA_64x128x64_S32S8S8_SS_TNILNS11_9SparseSelE0EEEEEENSJ_INS5_IJSC_SB_SB_EEENS5_IJSB_NSA_ILi0EEES18_EEEEENS5_IJNS4_10UnderscoreES1B_S1B_EEEEENS4_23SM90_TMA_LOAD_MULTICASTENS4_14ComposedLayoutINS4_7SwizzleILi1ELi4ELi3EEENS4_25smem_sparse_ptr_flag_bitsILi2ELi8EEENSJ_INS5_IJNS5_IJSB_NSA_ILi8EEEEEENS5_IJSC_NSA_ILi32EEEEEEEEENS5_IJNS5_IJS18_SH_EEESM_EEEEEEEvNS4_8identityENS4_13SM90_TMA_LOADENS1F_INS1G_ILi2ELi4ELi3EEENS4_18smem_ptr_flag_bitsILi8EEENSJ_INS5_IJS1K_SH_EEENS5_IJSH_SB_EEEEEEEvS1T_EENS_8epilogue10collective6detail29Sm90TmaWarpSpecializedAdapterINS24_15DefaultEpilogueIiNS5_IJSB_llEEES28_NS23_6thread17LinearCombinationIiLi1EiiLNS29_9ScaleType4KindE0ELNS_15FloatRoundStyleE2EiEENS1_15EpilogueDefaultEEEEEvvEEEEvNT_6ParamsE --------------------------
	.section	.text._ZN7cutlass13device_kernelINS_4gemm6kernel13GemmUniversalIN4cute5tupleIJiiiiEEENS1_10collective13CollectiveMmaINS1_40MainloopSm90TmaGmmaWarpSpecializedSparseILi17ENS5_IJNS4_1CILi1EEENSA_ILi2EEESB_EEENS1_35KernelTmaWarpSpecializedCooperativeEEENS5_IJNSA_ILi128EEESG_NSA_ILi64EEEEEEaNS5_IJNS4_6LayoutINS5_IJiNS5_IJSC_iEEEiEEENS5_IJlNS5_IJSB_SC_EEElEEEEENSJ_INS5_IJNS5_IJSH_iEEESP_iEEENS5_IJNS5_IJSH_NSA_ILi4096EEEEEENS5_IJSB_lEEElEEEEEEEEaNS5_IJlSB_lEEENS4_8TiledMMAINS4_8MMA_AtomIJNS4_4SM904GMMA6SPARSE28GMMA_64x128x64_S32S8S8_SS_TNILNS11_9SparseSelE0EEEEEENSJ_INS5_IJSC_SB_SB_EEENS5_IJSB_NSA_ILi0EEES18_EEEEENS5_IJNS4_10UnderscoreES1B_S1B_EEEEENS4_23SM90_TMA_LOAD_MULTICASTENS4_14ComposedLayoutINS4_7SwizzleILi1ELi4ELi3EEENS4_25smem_sparse_ptr_flag_bitsILi2ELi8EEENSJ_INS5_IJNS5_IJSB_NSA_ILi8EEEEEENS5_IJSC_NSA_ILi32EEEEEEEEENS5_IJNS5_IJS18_SH_EEESM_EEEEEEEvNS4_8identityENS4_13SM90_TMA_LOADENS1F_INS1G_ILi2ELi4ELi3EEENS4_18smem_ptr_flag_bitsILi8EEENSJ_INS5_IJS1K_SH_EEENS5_IJSH_SB_EEEEEEEvS1T_EENS_8epilogue10collective6detail29Sm90TmaWarpSpecializedAdapterINS24_15DefaultEpilogueIiNS5_IJSB_llEEES28_NS23_6thread17LinearCombinationIiLi1EiiLNS29_9ScaleType4KindE0ELNS_15FloatRoundStyleE2EiEENS1_15EpilogueDefaultEEEEEvvEEEEvNT_6ParamsE,"ax",@progbits
	.align	128
.text._ZN7cutlass13device_kernelINS_4gemm6kernel13GemmUniversalIN4cute5tupleIJiiiiEEENS1_10collective13CollectiveMmaINS1_40MainloopSm90TmaGmmaWarpSpecializedSparseILi17ENS5_IJNS4_1CILi1EEENSA_ILi2EEESB_EEENS1_35KernelTmaWarpSpecializedCooperativeEEENS5_IJNSA_ILi128EEESG_NSA_ILi64EEEEEEaNS5_IJNS4_6LayoutINS5_IJiNS5_IJSC_iEEEiEEENS5_IJlNS5_IJSB_SC_EEElEEEEENSJ_INS5_IJNS5_IJSH_iEEESP_iEEENS5_IJNS5_IJSH_NSA_ILi4096EEEEEENS5_IJSB_lEEElEEEEEEEEaNS5_IJlSB_lEEENS4_8TiledMMAINS4_8MMA_AtomIJNS4_4SM904GMMA6SPARSE28GMMA_64x128x64_S32S8S8_SS_TNILNS11_9SparseSelE0EEEEEENSJ_INS5_IJSC_SB_SB_EEENS5_IJSB_NSA_ILi0EEES18_EEEEENS5_IJNS4_10UnderscoreES1B_S1B_EEEEENS4_23SM90_TMA_LOAD_MULTICASTENS4_14ComposedLayoutINS4_7SwizzleILi1ELi4ELi3EEENS4_25smem_sparse_ptr_flag_bitsILi2ELi8EEENSJ_INS5_IJNS5_IJSB_NSA_ILi8EEEEEENS5_IJSC_NSA_ILi32EEEEEEEEENS5_IJNS5_IJS18_SH_EEESM_EEEEEEEvNS4_8identityENS4_13SM90_TMA_LOADENS1F_INS1G_ILi2ELi4ELi3EEENS4_18smem_ptr_flag_bitsILi8EEENSJ_INS5_IJS1K_SH_EEENS5_IJSH_SB_EEEEEEEvS1T_EENS_8epilogue10collective6detail29Sm90TmaWarpSpecializedAdapterINS24_15DefaultEpilogueIiNS5_IJSB_llEEES28_NS23_6thread17LinearCombinationIiLi1EiiLNS29_9ScaleType4KindE0ELNS_15FloatRoundStyleE2EiEENS1_15EpilogueDefaultEEEEEvvEEEEvNT_6ParamsE:
        .type           _ZN7cutlass13device_kernelINS_4gemm6kernel13GemmUniversalIN4cute5tupleIJiiiiEEENS1_10collective13CollectiveMmaINS1_40MainloopSm90TmaGmmaWarpSpecializedSparseILi17ENS5_IJNS4_1CILi1EEENSA_ILi2EEESB_EEENS1_35KernelTmaWarpSpecializedCooperativeEEENS5_IJNSA_ILi128EEESG_NSA_ILi64EEEEEEaNS5_IJNS4_6LayoutINS5_IJiNS5_IJSC_iEEEiEEENS5_IJlNS5_IJSB_SC_EEElEEEEENSJ_INS5_IJNS5_IJSH_iEEESP_iEEENS5_IJNS5_IJSH_NSA_ILi4096EEEEEENS5_IJSB_lEEElEEEEEEEEaNS5_IJlSB_lEEENS4_8TiledMMAINS4_8MMA_AtomIJNS4_4SM904GMMA6SPARSE28GMMA_64x128x64_S32S8S8_SS_TNILNS11_9SparseSelE0EEEEEENSJ_INS5_IJSC_SB_SB_EEENS5_IJSB_NSA_ILi0EEES18_EEEEENS5_IJNS4_10UnderscoreES1B_S1B_EEEEENS4_23SM90_TMA_LOAD_MULTICASTENS4_14ComposedLayoutINS4_7SwizzleILi1ELi4ELi3EEENS4_25smem_sparse_ptr_flag_bitsILi2ELi8EEENSJ_INS5_IJNS5_IJSB_NSA_ILi8EEEEEENS5_IJSC_NSA_ILi32EEEEEEEEENS5_IJNS5_IJS18_SH_EEESM_EEEEEEEvNS4_8identityENS4_13SM90_TMA_LOADENS1F_INS1G_ILi2ELi4ELi3EEENS4_18smem_ptr_flag_bitsILi8EEENSJ_INS5_IJS1K_SH_EEENS5_IJSH_SB_EEEEEEEvS1T_EENS_8epilogue10collective6detail29Sm90TmaWarpSpecializedAdapterINS24_15DefaultEpilogueIiNS5_IJSB_llEEES28_NS23_6thread17LinearCombinationIiLi1EiiLNS29_9ScaleType4KindE0ELNS_15FloatRoundStyleE2EiEENS1_15EpilogueDefaultEEEEEvvEEEEvNT_6ParamsE,@function
        .size           _ZN7cutlass13device_kernelINS_4gemm6kernel13GemmUniversalIN4cute5tupleIJiiiiEEENS1_10collective13CollectiveMmaINS1_40MainloopSm90TmaGmmaWarpSpecializedSparseILi17ENS5_IJNS4_1CILi1EEENSA_ILi2EEESB_EEENS1_35KernelTmaWarpSpecializedCooperativeEEENS5_IJNSA_ILi128EEESG_NSA_ILi64EEEEEEaNS5_IJNS4_6LayoutINS5_IJiNS5_IJSC_iEEEiEEENS5_IJlNS5_IJSB_SC_EEElEEEEENSJ_INS5_IJNS5_IJSH_iEEESP_iEEENS5_IJNS5_IJSH_NSA_ILi4096EEEEEENS5_IJSB_lEEElEEEEEEEEaNS5_IJlSB_lEEENS4_8TiledMMAINS4_8MMA_AtomIJNS4_4SM904GMMA6SPARSE28GMMA_64x128x64_S32S8S8_SS_TNILNS11_9SparseSelE0EEEEEENSJ_INS5_IJSC_SB_SB_EEENS5_IJSB_NSA_ILi0EEES18_EEEEENS5_IJNS4_10UnderscoreES1B_S1B_EEEEENS4_23SM90_TMA_LOAD_MULTICASTENS4_14ComposedLayoutINS4_7SwizzleILi1ELi4ELi3EEENS4_25smem_sparse_ptr_flag_bitsILi2ELi8EEENSJ_INS5_IJNS5_IJSB_NSA_ILi8EEEEEENS5_IJSC_NSA_ILi32EEEEEEEEENS5_IJNS5_IJS18_SH_EEESM_EEEEEEEvNS4_8identityENS4_13SM90_TMA_LOADENS1F_INS1G_ILi2ELi4ELi3EEENS4_18smem_ptr_flag_bitsILi8EEENSJ_INS5_IJS1K_SH_EEENS5_IJSH_SB_EEEEEEEvS1T_EENS_8epilogue10collective6detail29Sm90TmaWarpSpecializedAdapterINS24_15DefaultEpilogueIiNS5_IJSB_llEEES28_NS23_6thread17LinearCombinationIiLi1EiiLNS29_9ScaleType4KindE0ELNS_15FloatRoundStyleE2EiEENS1_15EpilogueDefaultEEEEEvvEEEEvNT_6ParamsE,(.L_x_215 - _ZN7cutlass13device_kernelINS_4gemm6kernel13GemmUniversalIN4cute5tupleIJiiiiEEENS1_10collective13CollectiveMmaINS1_40MainloopSm90TmaGmmaWarpSpecializedSparseILi17ENS5_IJNS4_1CILi1EEENSA_ILi2EEESB_EEENS1_35KernelTmaWarpSpecializedCooperativeEEENS5_IJNSA_ILi128EEESG_NSA_ILi64EEEEEEaNS5_IJNS4_6LayoutINS5_IJiNS5_IJSC_iEEEiEEENS5_IJlNS5_IJSB_SC_EEElEEEEENSJ_INS5_IJNS5_IJSH_iEEESP_iEEENS5_IJNS5_IJSH_NSA_ILi4096EEEEEENS5_IJSB_lEEElEEEEEEEEaNS5_IJlSB_lEEENS4_8TiledMMAINS4_8MMA_AtomIJNS4_4SM904GMMA6SPARSE28GMMA_64x128x64_S32S8S8_SS_TNILNS11_9SparseSelE0EEEEEENSJ_INS5_IJSC_SB_SB_EEENS5_IJSB_NSA_ILi0EEES18_EEEEENS5_IJNS4_10UnderscoreES1B_S1B_EEEEENS4_23SM90_TMA_LOAD_MULTICASTENS4_14ComposedLayoutINS4_7SwizzleILi1ELi4ELi3EEENS4_25smem_sparse_ptr_flag_bitsILi2ELi8EEENSJ_INS5_IJNS5_IJSB_NSA_ILi8EEEEEENS5_IJSC_NSA_ILi32EEEEEEEEENS5_IJNS5_IJS18_SH_EEESM_EEEEEEEvNS4_8identityENS4_13SM90_TMA_LOADENS1F_INS1G_ILi2ELi4ELi3EEENS4_18smem_ptr_flag_bitsILi8EEENSJ_INS5_IJS1K_SH_EEENS5_IJSH_SB_EEEEEEEvS1T_EENS_8epilogue10collective6detail29Sm90TmaWarpSpecializedAdapterINS24_15DefaultEpilogueIiNS5_IJSB_llEEES28_NS23_6thread17LinearCombinationIiLi1EiiLNS29_9ScaleType4KindE0ELNS_15FloatRoundStyleE2EiEENS1_15EpilogueDefaultEEEEEvvEEEEvNT_6ParamsE)
        .other          _ZN7cutlass13device_kernelINS_4gemm6kernel13GemmUniversalIN4cute5tupleIJiiiiEEENS1_10collective13CollectiveMmaINS1_40MainloopSm90TmaGmmaWarpSpecializedSparseILi17ENS5_IJNS4_1CILi1EEENSA_ILi2EEESB_EEENS1_35KernelTmaWarpSpecializedCooperativeEEENS5_IJNSA_ILi128EEESG_NSA_ILi64EEEEEEaNS5_IJNS4_6LayoutINS5_IJiNS5_IJSC_iEEEiEEENS5_IJlNS5_IJSB_SC_EEElEEEEENSJ_INS5_IJNS5_IJSH_iEEESP_iEEENS5_IJNS5_IJSH_NSA_ILi4096EEEEEENS5_IJSB_lEEElEEEEEEEEaNS5_IJlSB_lEEENS4_8TiledMMAINS4_8MMA_AtomIJNS4_4SM904GMMA6SPARSE28GMMA_64x128x64_S32S8S8_SS_TNILNS11_9SparseSelE0EEEEEENSJ_INS5_IJSC_SB_SB_EEENS5_IJSB_NSA_ILi0EEES18_EEEEENS5_IJNS4_10UnderscoreES1B_S1B_EEEEENS4_23SM90_TMA_LOAD_MULTICASTENS4_14ComposedLayoutINS4_7SwizzleILi1ELi4ELi3EEENS4_25smem_sparse_ptr_flag_bitsILi2ELi8EEENSJ_INS5_IJNS5_IJSB_NSA_ILi8EEEEEENS5_IJSC_NSA_ILi32EEEEEEEEENS5_IJNS5_IJS18_SH_EEESM_EEEEEEEvNS4_8identityENS4_13SM90_TMA_LOADENS1F_INS1G_ILi2ELi4ELi3EEENS4_18smem_ptr_flag_bitsILi8EEENSJ_INS5_IJS1K_SH_EEENS5_IJSH_SB_EEEEEEEvS1T_EENS_8epilogue10collective6detail29Sm90TmaWarpSpecializedAdapterINS24_15DefaultEpilogueIiNS5_IJSB_llEEES28_NS23_6thread17LinearCombinationIiLi1EiiLNS29_9ScaleType4KindE0ELNS_15FloatRoundStyleE2EiEENS1_15EpilogueDefaultEEEEEvvEEEEvNT_6ParamsE,@"STO_CUDA_ENTRY STV_DEFAULT"
_ZN7cutlass13device_kernelINS_4gemm6kernel13GemmUniversalIN4cute5tupleIJiiiiEEENS1_10collective13CollectiveMmaINS1_40MainloopSm90TmaGmmaWarpSpecializedSparseILi17ENS5_IJNS4_1CILi1EEENSA_ILi2EEESB_EEENS1_35KernelTmaWarpSpecializedCooperativeEEENS5_IJNSA_ILi128EEESG_NSA_ILi64EEEEEEaNS5_IJNS4_6LayoutINS5_IJiNS5_IJSC_iEEEiEEENS5_IJlNS5_IJSB_SC_EEElEEEEENSJ_INS5_IJNS5_IJSH_iEEESP_iEEENS5_IJNS5_IJSH_NSA_ILi4096EEEEEENS5_IJSB_lEEElEEEEEEEEaNS5_IJlSB_lEEENS4_8TiledMMAINS4_8MMA_AtomIJNS4_4SM904GMMA6SPARSE28GMMA_64x128x64_S32S8S8_SS_TNILNS11_9SparseSelE0EEEEEENSJ_INS5_IJSC_SB_SB_EEENS5_IJSB_NSA_ILi0EEES18_EEEEENS5_IJNS4_10UnderscoreES1B_S1B_EEEEENS4_23SM90_TMA_LOAD_MULTICASTENS4_14ComposedLayoutINS4_7SwizzleILi1ELi4ELi3EEENS4_25smem_sparse_ptr_flag_bitsILi2ELi8EEENSJ_INS5_IJNS5_IJSB_NSA_ILi8EEEEEENS5_IJSC_NSA_ILi32EEEEEEEEENS5_IJNS5_IJS18_SH_EEESM_EEEEEEEvNS4_8identityENS4_13SM90_TMA_LOADENS1F_INS1G_ILi2ELi4ELi3EEENS4_18smem_ptr_flag_bitsILi8EEENSJ_INS5_IJS1K_SH_EEENS5_IJSH_SB_EEEEEEEvS1T_EENS_8epilogue10collective6detail29Sm90TmaWarpSpecializedAdapterINS24_15DefaultEpilogueIiNS5_IJSB_llEEES28_NS23_6thread17LinearCombinationIiLi1EiiLNS29_9ScaleType4KindE0ELNS_15FloatRoundStyleE2EiEENS1_15EpilogueDefaultEEEEEvvEEEEvNT_6ParamsE:
[----:B------:R-:W-:Y:S01]  /*0000*/  LDC R1, c[0x0][0x28] ;  /* 0x00000a00ff017b82 */ /* 0x000fe20000000800 */
[----:B------:R-:W0:Y:S01]  /*0010*/  S2R R0, SR_TID.X ;  /* 0x0000000000007919 */ /* 0x000e220000002100 */
[----:B------:R-:W-:Y:S01]  /*0020*/  ELECT P0, URZ, PT ;  /* 0x00000000003f782f */ /* 0x000fe20003800000 */
[----:B------:R-:W-:Y:S01]  /*0030*/  BSSY B0, `(.L_x_0) ;  /* 0x0000012000007945 */ /* 0x000fe20003800000 */
[--C-:B0-----:R-:W-:Y:S02]  /*0040*/  SHF.R.U32.HI R2, RZ, 0x5, R0.reuse ;  /* 0x00000005ff027819 */ /* 0x101fe40000011600 */
[----:B------:R-:W-:-:S03]  /*0050*/  SHF.R.U32.HI R6, RZ, 0x7, R0 ;  /* 0x00000007ff067819 */ /* 0x000fc60000011600 */
[----:B------:R-:W0:Y:S04]  /*0060*/  SHFL.IDX PT, R7, R2, RZ, 0x1f ;  /* 0x00001fff02077589 */ /* 0x000e2800000e0000 */
[----:B------:R1:W2:Y:S01]  /*0070*/  SHFL.IDX PT, R3, R6, RZ, 0x1f ;  /* 0x00001fff06037589 */ /* 0x0002a200000e0000 */
[----:B0-----:R-:W-:-:S13]  /*0080*/  ISETP.NE.OR P0, PT, R7, RZ, !P0 ;  /* 0x000000ff0700720c */ /* 0x001fda0004705670 */
[----:B-12---:R-:W-:Y:S05]  /*0090*/  @P0 BRA `(.L_x_1) ;  /* 0x00000000002c0947 */ /* 0x006fea0003800000 */
[----:B------:R-:W-:Y:S02]  /*00a0*/  ULDC.64 UR4, c[0x0][0x198] ;  /* 0x0000660000047ab9 */ /* 0x000fe40000000a00 */
[----:B------:R-:W-:Y:S02]  /*00b0*/  UIADD3 UR6, UP0, UR4, 0xf0, URZ ;  /* 0x000000f004067890 */ /* 0x000fe4000ff1e03f */
[----:B------:R-:W-:Y:S02]  /*00c0*/  UIADD3 UR8, UP1, UR4, 0x1f0, URZ ;  /* 0x000001f004087890 */ /* 0x000fe4000ff3e03f */
[----:B------:R-:W-:Y:S02]  /*00d0*/  UIADD3 UR4, UP2, UR4, 0x2f0, URZ ;  /* 0x000002f004047890 */ /* 0x000fe4000ff5e03f */
[----:B------:R-:W-:Y:S02]  /*00e0*/  UIADD3.X UR7, URZ, UR5, URZ, UP0, !UPT ;  /* 0x000000053f077290 */ /* 0x000fe400087fe43f */
[----:B------:R-:W-:-:S02]  /*00f0*/  UIADD3.X UR9, URZ, UR5, URZ, UP1, !UPT ;  /* 0x000000053f097290 */ /* 0x000fc40008ffe43f */
[----:B------:R-:W-:-:S05]  /*0100*/  UIADD3.X UR5, URZ, UR5, URZ, UP2, !UPT ;  /* 0x000000053f057290 */ /* 0x000fca00097fe43f */
[----:B------:R0:W-:Y:S02]  /*0110*/  UTMACCTL.PF [UR6] ;  /* 0x00000000060079b9 */ /* 0x0001e40008040000 */
[----:B------:R0:W-:Y:S02]  /*0120*/  UTMACCTL.PF [UR8] ;  /* 0x00000000080079b9 */ /* 0x0001e40008040000 */
[----:B------:R0:W-:Y:S02]  /*0130*/  UTMACCTL.PF [UR4] ;  /* 0x00000000040079b9 */ /* 0x0001e40008040000 */
[----:B0-----:R-:W-:Y:S01]  /*0140*/  NOP ;  /* 0x0000000000007918 */ /* 0x001fe20000000000 */
.L_x_1:
[----:B------:R-:W-:Y:S05]  /*0150*/  BSYNC B0 ;  /* 0x0000000000007941 */ /* 0x000fea0003800000 */
.L_x_0:
[----:B------:R-:W0:Y:S02]  /*0160*/  SHFL.IDX PT, R4, R2, RZ, 0x1f ;  /* 0x00001fff02047589 */ /* 0x000e2400000e0000 */
[----:B0-----:R-:W-:-:S13]  /*0170*/  ISETP.NE.AND P0, PT, R4, RZ, PT ;  /* 0x000000ff0400720c */ /* 0x001fda0003f05270 */
[----:B------:R-:W-:Y:S05]  /*0180*/  @P0 BRA `(.L_x_2) ;  /* 0x0000000000cc0947 */ /* 0x000fea0003800000 */
[----:B------:R-:W-:Y:S01]  /*0190*/  ELECT P0, URZ, PT ;  /* 0x00000000003f782f */ /* 0x000fe20003800000 */
[----:B------:R-:W-:-:S12]  /*01a0*/  BSSY B0, `(.L_x_2) ;  /* 0x0000031000007945 */ /* 0x000fd80003800000 */
[----:B------:R-:W-:Y:S05]  /*01b0*/  @!P0 BRA `(.L_x_3) ;  /* 0x0000000000bc8947 */ /* 0x000fea0003800000 */
[----:B------:R-:W0:Y:S01]  /*01c0*/  S2UR UR8, SR_CgaCtaId ;  /* 0x00000000000879c3 */ /* 0x000e220000008800 */
[----:B------:R-:W-:Y:S01]  /*01d0*/  UMOV UR4, 0x400 ;  /* 0x0000040000047882 */ /* 0x000fe20000000000 */
[----:B------:R-:W-:Y:S01]  /*01e0*/  UMOV UR5, 0x1 ;  /* 0x0000000100057882 */ /* 0x000fe20000000000 */
[----:B------:R-:W-:Y:S02]  /*01f0*/  UMOV UR6, 0x4 ;  /* 0x0000000400067882 */ /* 0x000fe40000000000 */
[----:B------:R-:W-:-:S04]  /*0200*/  UIADD3 UR6, -UR6, 0x100000, URZ ;  /* 0x0010000006067890 */ /* 0x000fc8000fffe13f */
[----:B------:R-:W-:Y:S02]  /*0210*/  USHF.L.U32 UR7, UR6, 0xb, URZ ;  /* 0x0000000b06077899 */ /* 0x000fe4000800063f */
[----:B------:R-:W-:Y:S02]  /*0220*/  USHF.L.U32 UR6, UR6, 0x1, URZ ;  /* 0x0000000106067899 */ /* 0x000fe4000800063f */
[----:B0-----:R-:W-:Y:S02]  /*0230*/  ULEA UR8, UR8, UR4, 0x18 ;  /* 0x0000000408087291 */ /* 0x001fe4000f8ec03f */
[----:B------:R-:W-:-:S04]  /*0240*/  UIADD3 UR4, -UR5, 0x100000, URZ ;  /* 0x0010000005047890 */ /* 0x000fc8000fffe13f */
[----:B------:R-:W-:Y:S02]  /*0250*/  USHF.L.U32 UR5, UR4, 0xb, URZ ;  /* 0x0000000b04057899 */ /* 0x000fe4000800063f */
[----:B------:R-:W-:Y:S01]  /*0260*/  USHF.L.U32 UR4, UR4, 0x1, URZ ;  /* 0x0000000104047899 */ /* 0x000fe2000800063f */
[----:B------:R-:W0:Y:S11]  /*0270*/  FENCE.VIEW.ASYNC.S ;  /* 0x00000000000073c6 */ /* 0x000e360000000000 */
[----:B0-----:R0:W1:Y:S01]  /*0280*/  SYNCS.EXCH.64 URZ, [UR8], UR4 ;  /* 0x00000004083f75b2 */ /* 0x0010620008000100 */
[----:B------:R0:W2:Y:S01]  /*0290*/  SYNCS.EXCH.64 URZ, [UR8+0x88], UR6 ;  /* 0x00008806083f75b2 */ /* 0x0000a20008000100 */
[----:B------:R0:W3:Y:S01]  /*02a0*/  SYNCS.EXCH.64 URZ, [UR8+0x8], UR4 ;  /* 0x00000804083f75b2 */ /* 0x0000e20008000100 */
[----:B------:R0:W4:Y:S01]  /*02b0*/  SYNCS.EXCH.64 URZ, [UR8+0x90], UR6 ;  /* 0x00009006083f75b2 */ /* 0x0001220008000100 */
[----:B------:R0:W0:Y:S01]  /*02c0*/  SYNCS.EXCH.64 URZ, [UR8+0x10], UR4 ;  /* 0x00001004083f75b2 */ /* 0x0000220008000100 */
        /* <DEDUP_REMOVED lines=29> */
[----:B-1234-:R-:W-:Y:S01]  /*04a0*/  NOP ;  /* 0x0000000000007918 */ /* 0x01efe20000000000 */
.L_x_3:
[----:B0-----:R-:W-:Y:S05]  /*04b0*/  BSYNC B0 ;  /* 0x0000000000007941 */ /* 0x001fea0003800000 */
.L_x_2:
[----:B------:R-:W0:Y:S01]  /*04c0*/  SHFL.IDX PT, R2, R2, RZ, 0x1f ;  /* 0x00001fff02027589 */ /* 0x000e2200000e0000 */
[----:B------:R-:W-:Y:S01]  /*04d0*/  SHF.R.S32.HI R5, RZ, 0x1f, R0 ;  /* 0x0000001fff057819 */ /* 0x000fe20000011400 */
[----:B------:R-:W1:Y:S01]  /*04e0*/  S2UR UR8, SR_CTAID.X ;  /* 0x00000000000879c3 */ /* 0x000e620000002500 */
[----:B------:R-:W-:Y:S01]  /*04f0*/  ELECT P0, URZ, PT ;  /* 0x00000000003f782f */ /* 0x000fe20003800000 */
[----:B------:R-:W2:Y:S01]  /*0500*/  S2R R8, SR_CTAID.Y ;  /* 0x0000000000087919 */ /* 0x000ea20000002600 */
[----:B------:R-:W-:Y:S01]  /*0510*/  LEA.HI R5, R5, R0, RZ, 0x7 ;  /* 0x0000000005057211 */ /* 0x000fe200078f38ff */
[----:B------:R-:W-:Y:S01]  /*0520*/  ULDC UR4, c[0x0][0x154] ;  /* 0x0000550000047ab9 */ /* 0x000fe20000000800 */
[----:B------:R-:W-:Y:S01]  /*0530*/  SHF.R.S32.HI R13, RZ, 0x1f, R4 ;  /* 0x0000001fff0d7819 */ /* 0x000fe20000011404 */
[----:B------:R-:W-:Y:S01]  /*0540*/  VIADD R16, R3, 0xffffffff ;  /* 0xffffffff03107836 */ /* 0x000fe20000000000 */
[----:B------:R-:W-:Y:S01]  /*0550*/  LOP3.LUT R5, R5, 0xffffff80, RZ, 0xc0, !PT ;  /* 0xffffff8005057812 */ /* 0x000fe200078ec0ff */
[----:B------:R-:W3:Y:S01]  /*0560*/  LDC R15, c[0x0][0x140] ;  /* 0x00005000ff0f7b82 */ /* 0x000ee20000000800 */
[----:B------:R-:W-:Y:S01]  /*0570*/  LEA.HI R13, R13, R4, RZ, 0x2 ;  /* 0x000000040d0d7211 */ /* 0x000fe200078f10ff */
[----:B------:R-:W-:Y:S01]  /*0580*/  NOP ;  /* 0x0000000000007918 */ /* 0x000fe20000000000 */
[----:B------:R-:W-:Y:S01]  /*0590*/  NOP ;  /* 0x0000000000007918 */ /* 0x000fe20000000000 */
[----:B------:R-:W-:Y:S01]  /*05a0*/  IMAD.IADD R5, R0, 0x1, -R5 ;  /* 0x0000000100057824 */ /* 0x000fe200078e0a05 */
[----:B------:R-:W-:-:S02]  /*05b0*/  LOP3.LUT R13, R13, 0x3ffffffc, RZ, 0xc0, !PT ;  /* 0x3ffffffc0d0d7812 */ /* 0x000fc400078ec0ff */
[----:B------:R-:W-:Y:S02]  /*05c0*/  ISETP.GE.U32.AND P5, PT, R16, 0x2, PT ;  /* 0x000000021000780c */ /* 0x000fe40003fa6070 */
[----:B------:R-:W-:Y:S01]  /*05d0*/  SHF.R.S32.HI R10, RZ, 0x1f, R5 ;  /* 0x0000001fff0a7819 */ /* 0x000fe20000011405 */
[----:B------:R-:W-:Y:S01]  /*05e0*/  IMAD.IADD R13, R4, 0x1, -R13 ;  /* 0x00000001040d7824 */ /* 0x000fe200078e0a0d */
[----:B------:R-:W-:Y:S02]  /*05f0*/  LOP3.LUT P2, RZ, R5, 0x7, RZ, 0xc0, !PT ;  /* 0x0000000705ff7812 */ /* 0x000fe4000784c0ff */
[----:B------:R-:W-:Y:S02]  /*0600*/  LEA.HI R10, R10, R5, RZ, 0x3 ;  /* 0x000000050a0a7211 */ /* 0x000fe400078f18ff */
[----:B0-----:R-:W-:Y:S02]  /*0610*/  ISETP.NE.OR P0, PT, R2, RZ, !P0 ;  /* 0x000000ff0200720c */ /* 0x001fe40004705670 */
[----:B------:R-:W-:-:S02]  /*0620*/  SHF.R.S32.HI R2, RZ, 0x3, R10 ;  /* 0x00000003ff027819 */ /* 0x000fc4000001140a */
[----:B------:R-:W-:Y:S02]  /*0630*/  SHF.R.S32.HI R11, RZ, 0x1f, R10 ;  /* 0x0000001fff0b7819 */ /* 0x000fe4000001140a */
[----:B-1----:R-:W-:Y:S02]  /*0640*/  I2FP.F32.U32 R4, UR8 ;  /* 0x0000000800047c45 */ /* 0x002fe40008201000 */
[----:B------:R-:W-:Y:S02]  /*0650*/  LEA.HI R11, R11, R2, RZ, 0x2 ;  /* 0x000000020b0b7211 */ /* 0x000fe400078f10ff */
[----:B---3--:R-:W-:Y:S02]  /*0660*/  ISETP.EQ.U32.AND P4, PT, R15, 0x1, PT ;  /* 0x000000010f00780c */ /* 0x008fe40003f82070 */
[----:B--2---:R-:W-:Y:S01]  /*0670*/  I2FP.F32.U32 R12, R8 ;  /* 0x00000008000c7245 */ /* 0x004fe20000201000 */
[----:B------:R-:W-:Y:S01]  /*0680*/  VOTEU.ALL UP0, P0 ;  /* 0x00000000003f7886 */ /* 0x000fe20000000000 */
[----:B------:R-:W-:Y:S01]  /*0690*/  LOP3.LUT R11, R11, 0xfffffffc, RZ, 0xc0, !PT ;  /* 0xfffffffc0b0b7812 */ /* 0x000fe200078ec0ff */
[----:B------:R-:W-:-:S02]  /*06a0*/  VOTEU.ALL UP1, P0 ;  /* 0x00000000003f7886 */ /* 0x000fc40000020000 */
[----:B------:R-:W-:Y:S01]  /*06b0*/  FMUL R14, R12, UR4 ;  /* 0x000000040c0e7c20 */ /* 0x000fe20008400000 */
[----:B------:R-:W0:Y:S01]  /*06c0*/  @!UP0 S2UR UR7, SR_CgaCtaId ;  /* 0x00000000000789c3 */ /* 0x000e220000008800 */
[----:B------:R-:W-:Y:S01]  /*06d0*/  IMAD.IADD R10, R2, 0x1, -R11 ;  /* 0x00000001020a7824 */ /* 0x000fe200078e0a0b */
[----:B------:R-:W-:Y:S01]  /*06e0*/  ULDC UR4, c[0x0][0x150] ;  /* 0x0000540000047ab9 */ /* 0x000fe20000000800 */
[----:B------:R-:W-:Y:S01]  /*06f0*/  SHF.R.S32.HI R2, RZ, 0x1f, R7 ;  /* 0x0000001fff027819 */ /* 0x000fe20000011407 */
[----:B------:R-:W-:Y:S01]  /*0700*/  FMUL R4, R4, UR4 ;  /* 0x0000000404047c20 */ /* 0x000fe20008400000 */
[----:B------:R-:W1:Y:S01]  /*0710*/  F2I.U32.TRUNC.NTZ R14, R14 ;  /* 0x0000000e000e7305 */ /* 0x000e62000020f000 */
[----:B------:R-:W-:Y:S01]  /*0720*/  IMAD R10, R13, 0x4, R10 ;  /* 0x000000040d0a7824 */ /* 0x000fe200078e020a */
[----:B------:R-:W-:Y:S01]  /*0730*/  LEA.HI R2, R2, R7, RZ, 0x2 ;  /* 0x0000000702027211 */ /* 0x000fe200078f10ff */
[----:B------:R-:W2:Y:S01]  /*0740*/  LDC R11, c[0x0][0x148] ;  /* 0x00005200ff0b7b82 */ /* 0x000ea20000000800 */
[----:B------:R-:W-:Y:S01]  /*0750*/  UMOV UR4, 0x20 ;  /* 0x0000002000047882 */ /* 0x000fe20000000000 */
[----:B------:R-:W-:Y:S01]  /*0760*/  IMAD.SHL.U32 R13, R10, 0x4, RZ ;  /* 0x000000040a0d7824 */ /* 0x000fe200078e00ff */
[----:B------:R-:W-:Y:S01]  /*0770*/  LOP3.LUT R2, R2, 0xfffffffc, RZ, 0xc0, !PT ;  /* 0xfffffffc02027812 */ /* 0x000fe200078ec0ff */
[----:B------:R-:W-:Y:S01]  /*0780*/  @!UP0 UMOV UR6, 0x400 ;  /* 0x0000040000068882 */ /* 0x000fe20000000000 */
[----:B------:R-:W3:Y:S01]  /*0790*/  F2I.U32.TRUNC.NTZ R4, R4 ;  /* 0x0000000400047305 */ /* 0x000ee2000020f000 */
[----:B------:R-:W-:-:S04]  /*07a0*/  @!UP0 UIADD3 UR4, -UR4, 0x100000, URZ ;  /* 0x0010000004048890 */ /* 0x000fc8000fffe13f */
[----:B------:R-:W-:Y:S02]  /*07b0*/  @!UP0 USHF.L.U32 UR5, UR4, 0xb, URZ ;  /* 0x0000000b04058899 */ /* 0x000fe4000800063f */
[----:B------:R-:W-:Y:S01]  /*07c0*/  @!UP0 USHF.L.U32 UR4, UR4, 0x1, URZ ;  /* 0x0000000104048899 */ /* 0x000fe2000800063f */
[----:B------:R-:W-:Y:S01]  /*07d0*/  LOP3.LUT R5, R10, 0xc, R13, 0x78, !PT ;  /* 0x0000000c0a057812 */ /* 0x000fe200078e780d */
[----:B------:R-:W4:Y:S01]  /*07e0*/  LDC R12, c[0x0][0x144] ;  /* 0x00005100ff0c7b82 */ /* 0x000f220000000800 */
[----:B------:R-:W-:Y:S02]  /*07f0*/  IMAD.IADD R7, R7, 0x1, -R2 ;  /* 0x0000000107077824 */ /* 0x000fe400078e0a02 */
[----:B-1----:R-:W-:-:S03]  /*0800*/  IMAD.MOV R20, RZ, RZ, -R14 ;  /* 0x000000ffff147224 */ /* 0x002fc600078e0a0e */
[----:B------:R-:W-:Y:S01]  /*0810*/  ISETP.NE.AND P1, PT, R7, 0x3, PT ;  /* 0x000000030700780c */ /* 0x000fe20003f25270 */
[----:B0-----:R-:W-:-:S03]  /*0820*/  @!UP0 ULEA UR6, UR7, UR6, 0x18 ;  /* 0x0000000607068291 */ /* 0x001fc6000f8ec03f */
[----:B------:R-:W-:Y:S01]  /*0830*/  ISETP.EQ.OR P1, PT, R7, RZ, !P1 ;  /* 0x000000ff0700720c */ /* 0x000fe20004f22670 */
[----:B------:R-:W-:Y:S01]  /*0840*/  VOTEU.ALL UP0, P0 ;  /* 0x00000000003f7886 */ /* 0x000fe20000000000 */
[----:B---3--:R-:W-:Y:S01]  /*0850*/  IMAD.MOV R13, RZ, RZ, -R4 ;  /* 0x000000ffff0d7224 */ /* 0x008fe200078e0a04 */
[----:B------:R-:W-:Y:S02]  /*0860*/  ISETP.LT.U32.AND P0, PT, R5, 0x2, !P2 ;  /* 0x000000020500780c */ /* 0x000fe40005701070 */
[----:B------:R-:W-:Y:S01]  /*0870*/  ISETP.EQ.AND P1, PT, R3, RZ, P1 ;  /* 0x000000ff0300720c */ /* 0x000fe20000f22270 */
[----:B--2---:R-:W-:Y:S01]  /*0880*/  IMAD R2, R11, R20, R8 ;  /* 0x000000140b027224 */ /* 0x004fe200078e0208 */
[----:B------:R-:W-:Y:S02]  /*0890*/  ISETP.NE.AND P2, PT, R3, RZ, PT ;  /* 0x000000ff0300720c */ /* 0x000fe40003f45270 */
[----:B------:R-:W-:Y:S01]  /*08a0*/  SEL R4, RZ, 0x1, !P1 ;  /* 0x00000001ff047807 */ /* 0x000fe20004800000 */
[----:B------:R-:W0:Y:S02]  /*08b0*/  FENCE.VIEW.ASYNC.S ;  /* 0x00000000000073c6 */ /* 0x000e240000000000 */
[----:B0-----:R0:W1:Y:S01]  /*08c0*/  @!UP0 SYNCS.EXCH.64 URZ, [UR6+0x120], UR4 ;  /* 0x00012004063f85b2 */ /* 0x0010620008000100 */
[----:B------:R-:W-:-:S02]  /*08d0*/  ISETP.NE.AND P3, PT, R2, R5, PT ;  /* 0x000000050200720c */ /* 0x000fc40003f65270 */
[----:B------:R-:W-:Y:S01]  /*08e0*/  SEL R4, R4, 0x2, P5 ;  /* 0x0000000204047807 */ /* 0x000fe20002800000 */
[----:B----4-:R-:W-:-:S05]  /*08f0*/  IMAD R10, R12, R13, UR8 ;  /* 0x000000080c0a7e24 */ /* 0x010fca000f8e020d */
[----:B------:R-:W-:-:S04]  /*0900*/  ISETP.EQ.OR P3, PT, R10, RZ, !P3 ;  /* 0x000000ff0a00720c */ /* 0x000fc80005f62670 */
[----:B------:R-:W-:Y:S01]  /*0910*/  PLOP3.LUT P0, PT, P0, P3, PT, 0x80, 0x0 ;  /* 0x000000000000781c */ /* 0x000fe20000707070 */
[----:B------:R0:W2:Y:S01]  /*0920*/  @!UP1 SYNCS.EXCH.64 URZ, [UR6+0x128], UR4 ;  /* 0x00012804063f95b2 */ /* 0x0000a20008000100 */
[----:B------:R-:W-:Y:S01]  /*0930*/  NOP ;  /* 0x0000000000007918 */ /* 0x000fe20000000000 */
[----:B------:R-:W-:Y:S10]  /*0940*/  @!P4 BRA `(.L_x_4) ;  /* 0x000000000008c947 */ /* 0x000ff40003800000 */
[----:B-12---:R-:W-:Y:S01]  /*0950*/  UCGABAR_ARV ;  /* 0x00000000000079c7 */ /* 0x006fe20008000000 */
[----:B------:R-:W-:Y:S05]  /*0960*/  BRA `(.L_x_5) ;  /* 0x0000000000047947 */ /* 0x000fea0003800000 */
.L_x_4:
[----:B-12---:R-:W-:Y:S01]  /*0970*/  NOP ;  /* 0x0000000000007918 */ /* 0x006fe20000000000 */
.L_x_5:
[----:B------:R-:W1:Y:S01]  /*0980*/  LDC R2, c[0x0][0x75c] ;  /* 0x0001d700ff027b82 */ /* 0x000e620000000800 */
[----:B------:R-:W-:Y:S01]  /*0990*/  IMAD.MOV.U32 R3, RZ, RZ, RZ ;  /* 0x000000ffff037224 */ /* 0x000fe200078e00ff */
[----:B-1----:R-:W-:Y:S01]  /*09a0*/  ISETP.NE.AND P3, PT, R2, 0x1, PT ;  /* 0x000000010200780c */ /* 0x002fe20003f65270 */
[----:B------:R-:W-:-:S12]  /*09b0*/  IMAD.U32 R2, RZ, RZ, UR8 ;  /* 0x00000008ff027e24 */ /* 0x000fd8000f8e00ff */
[----:B------:R-:W1:Y:S01]  /*09c0*/  @P3 LDC R15, c[0x0][0x10] ;  /* 0x00000400ff0f3b82 */ /* 0x000e620000000800 */
[----:B------:R-:W-:Y:S02]  /*09d0*/  @P3 IMAD.MOV.U32 R9, RZ, RZ, RZ ;  /* 0x000000ffff093224 */ /* 0x000fe400078e00ff */
[----:B------:R-:W-:-:S05]  /*09e0*/  @P3 IMAD.MOV.U32 R17, RZ, RZ, RZ ;  /* 0x000000ffff113224 */ /* 0x000fca00078e00ff */
[----:B------:R-:W2:Y:S01]  /*09f0*/  @!P3 LDC R13, c[0x0][0xc] ;  /* 0x00000300ff0dbb82 */ /* 0x000ea20000000800 */
[----:B-1----:R-:W-:-:S04]  /*0a00*/  @P3 IMAD.WIDE.U32 R14, R15, UR8, R8 ;  /* 0x000000080f0e3c25 */ /* 0x002fc8000f8e0008 */
[----:B--2---:R-:W-:-:S04]  /*0a10*/  @!P3 IMAD.WIDE.U32 R12, R8, R13, R2 ;  /* 0x0000000d080cb225 */ /* 0x004fc800078e0002 */
[----:B------:R-:W-:Y:S02]  /*0a20*/  @P3 IMAD.MOV.U32 R2, RZ, RZ, R14 ;  /* 0x000000ffff023224 */ /* 0x000fe400078e000e */
[----:B------:R-:W-:Y:S02]  /*0a30*/  @P3 IMAD.IADD R3, R15, 0x1, R17 ;  /* 0x000000010f033824 */ /* 0x000fe400078e0211 */
[----:B------:R-:W-:Y:S02]  /*0a40*/  @!P3 IMAD.MOV.U32 R2, RZ, RZ, R12 ;  /* 0x000000ffff02b224 */ /* 0x000fe400078e000c */
[----:B------:R-:W-:Y:S01]  /*0a50*/  @!P3 IMAD.MOV.U32 R3, RZ, RZ, R13 ;  /* 0x000000ffff03b224 */ /* 0x000fe200078e000d */
[----:B------:R-:W-:Y:S06]  /*0a60*/  @!P4 BRA `(.L_x_6) ;  /* 0x00000000000cc947 */ /* 0x000fec0003800000 */
[----:B------:R-:W-:Y:S01]  /*0a70*/  UCGABAR_WAIT ;  /* 0x0000000000007dc7 */ /* 0x000fe20008000000 */
[----:B------:R-:W-:Y:S01]  /*0a80*/  CCTL.IVALL ;  /* 0x00000000ff00798f */ /* 0x000fe20002000000 */
[----:B------:R-:W-:Y:S05]  /*0a90*/  BRA `(.L_x_7) ;  /* 0x0000000000047947 */ /* 0x000fea0003800000 */
.L_x_6:
[----:B------:R-:W-:Y:S06]  /*0aa0*/  BAR.SYNC.DEFER_BLOCKING 0x0 ;  /* 0x0000000000007b1d */ /* 0x000fec0000010000 */
.L_x_7:
[----:B------:R-:W-:Y:S05]  /*0ab0*/  @!P2 BRA `(.L_x_8) ;  /* 0x0000006000c8a947 */ /* 0x000fea0003800000 */
[----:B------:R-:W-:-:S13]  /*0ac0*/  ISETP.GT.U32.AND P1, PT, R16, 0x1, PT ;  /* 0x000000011000780c */ /* 0x000fda0003f24070 */
[----:B0-----:R-:W-:Y:S05]  /*0ad0*/  @P1 EXIT ;  /* 0x000000000000194d */ /* 0x001fea0003800000 */
[----:B------:R-:W-:Y:S01]  /*0ae0*/  ULDC.64 UR4, c[0x0][0x750] ;  /* 0x0001d40000047ab9 */ /* 0x000fe20000000a00 */
[----:B------:R-:W-:Y:S01]  /*0af0*/  PRMT R13, RZ, 0x7610, R13 ;  /* 0x00007610ff0d7816 */ /* 0x000fe2000000000d */
[----:B------:R-:W-:Y:S01]  /*0b00*/  IMAD.MOV.U32 R14, RZ, RZ, -0x1 ;  /* 0xffffffffff0e7424 */ /* 0x000fe200078e00ff */
[----:B------:R-:W-:Y:S01]  /*0b10*/  ISETP.GE.U32.AND P1, PT, R2, UR4, PT ;  /* 0x0000000402007c0c */ /* 0x000fe2000bf26070 */
[----:B------:R-:W-:Y:S02]  /*0b20*/  IMAD.MOV.U32 R18, RZ, RZ, -0x1 ;  /* 0xffffffffff127424 */ /* 0x000fe400078e00ff */
[----:B------:R-:W-:Y:S01]  /*0b30*/  IMAD.MOV.U32 R12, RZ, RZ, -0x1 ;  /* 0xffffffffff0c7424 */ /* 0x000fe200078e00ff */
[----:B------:R-:W-:-:S13]  /*0b40*/  ISETP.GE.U32.AND.EX P1, PT, R3, UR5, PT, P1 ;  /* 0x0000000503007c0c */ /* 0x000fda000bf26110 */
[----:B------:R-:W-:Y:S05]  /*0b50*/  @P1 BRA `(.L_x_9) ;  /* 0x0000000400281947 */ /* 0x000fea0003800000 */
[----:B------:R-:W0:Y:S01]  /*0b60*/  LDC.64 R22, c[0x0][0x728] ;  /* 0x0001ca00ff167b82 */ /* 0x000e220000000a00 */
[----:B------:R-:W-:Y:S02]  /*0b70*/  IMAD.MOV.U32 R12, RZ, RZ, R2 ;  /* 0x000000ffff0c7224 */ /* 0x000fe400078e0002 */
[----:B------:R-:W-:-:S05]  /*0b80*/  IMAD.MOV.U32 R13, RZ, RZ, R3 ;  /* 0x000000ffff0d7224 */ /* 0x000fca00078e0003 */
[----:B------:R-:W1:Y:S08]  /*0b90*/  LDC R18, c[0x0][0x730] ;  /* 0x0001cc00ff127b82 */ /* 0x000e700000000800 */
[----:B------:R-:W2:Y:S01]  /*0ba0*/  LDC.64 R24, c[0x0][0x720] ;  /* 0x0001c800ff187b82 */ /* 0x000ea20000000a00 */
[----:B0-----:R-:W-:-:S04]  /*0bb0*/  ISETP.NE.U32.AND P1, PT, R22, RZ, PT ;  /* 0x000000ff1600720c */ /* 0x001fc80003f25070 */
[----:B------:R-:W-:-:S13]  /*0bc0*/  ISETP.NE.AND.EX P1, PT, R23, RZ, PT, P1 ;  /* 0x000000ff1700720c */ /* 0x000fda0003f25310 */
[----:B-12---:R-:W-:Y:S05]  /*0bd0*/  @!P1 BRA `(.L_x_10) ;  /* 0x0000000000289947 */ /* 0x006fea0003800000 */
[----:B------:R-:W0:Y:S02]  /*0be0*/  LDC R7, c[0x0][0x734] ;  /* 0x0001cd00ff077b82 */ /* 0x000e240000000800 */
[----:B0-----:R-:W-:-:S05]  /*0bf0*/  IADD3 R7, P1, R2, R7, RZ ;  /* 0x0000000702077210 */ /* 0x001fca0007f3e0ff */
[----:B------:R-:W-:-:S04]  /*0c00*/  IMAD.X R19, RZ, RZ, R3, P1 ;  /* 0x000000ffff137224 */ /* 0x000fc800008e0603 */
[----:B------:R-:W-:-:S04]  /*0c10*/  IMAD.WIDE.U32 R12, R19, R22, RZ ;  /* 0x00000016130c7225 */ /* 0x000fc800078e00ff */
[----:B------:R-:W-:-:S04]  /*0c20*/  IMAD.WIDE.U32 R14, P1, R7, R23, R12 ;  /* 0x00000017070e7225 */ /* 0x000fc8000782000c */
[----:B------:R-:W-:-:S04]  /*0c30*/  IMAD.WIDE.U32 R12, R7, R22, RZ ;  /* 0x00000016070c7225 */ /* 0x000fc800078e00ff */
[----:B------:R-:W-:Y:S01]  /*0c40*/  IMAD.X R17, RZ, RZ, RZ, P1 ;  /* 0x000000ffff117224 */ /* 0x000fe200008e06ff */
[----:B------:R-:W-:Y:S01]  /*0c50*/  IADD3 RZ, P1, R13, R14, RZ ;  /* 0x0000000e0dff7210 */ /* 0x000fe20007f3e0ff */
[----:B------:R-:W-:-:S04]  /*0c60*/  IMAD.MOV.U32 R16, RZ, RZ, R15 ;  /* 0x000000ffff107224 */ /* 0x000fc800078e000f */
[----:B------:R-:W-:-:S08]  /*0c70*/  IMAD.WIDE.U32.X R12, R19, R23, R16, P1 ;  /* 0x00000017130c7225 */ /* 0x000fd000008e0410 */
.L_x_10:
[----:B------:R-:W0:Y:S01]  /*0c80*/  LDC.64 R28, c[0x0][0x740] ;  /* 0x0001d000ff1c7b82 */ /* 0x000e220000000a00 */
[--C-:B------:R-:W-:Y:S01]  /*0c90*/  SHF.R.U64 R27, R12, R18, R13.reuse ;  /* 0x000000120c1b7219 */ /* 0x100fe2000000120d */
[----:B------:R-:W-:Y:S01]  /*0ca0*/  IMAD R31, R11, R20, R8 ;  /* 0x000000140b1f7224 */ /* 0x000fe200078e0208 */
[----:B------:R-:W-:Y:S01]  /*0cb0*/  SHF.R.U32.HI R7, RZ, R18, R13 ;  /* 0x00000012ff077219 */ /* 0x000fe2000001160d */
[----:B------:R-:W-:Y:S01]  /*0cc0*/  IMAD.MOV.U32 R23, RZ, RZ, 0x1 ;  /* 0x00000001ff177424 */ /* 0x000fe200078e00ff */
[----:B------:R-:W-:-:S03]  /*0cd0*/  IADD3 R9, P1, RZ, -R27, RZ ;  /* 0x8000001bff097210 */ /* 0x000fc60007f3e0ff */
[----:B------:R-:W1:Y:S02]  /*0ce0*/  LDC R22, c[0x0][0x718] ;  /* 0x0001c600ff167b82 */ /* 0x000e640000000800 */
[----:B------:R-:W-:Y:S02]  /*0cf0*/  IMAD.X R7, RZ, RZ, ~R7, P1 ;  /* 0x000000ffff077224 */ /* 0x000fe400008e0e07 */
[----:B------:R-:W-:-:S04]  /*0d00*/  IMAD.WIDE.U32 R12, R9, R24, R2 ;  /* 0x00000018090c7225 */ /* 0x000fc800078e0002 */
[----:B------:R-:W2:Y:S01]  /*0d10*/  LDC R18, c[0x0][0x708] ;  /* 0x0001c200ff127b82 */ /* 0x000ea20000000800 */
[----:B------:R-:W-:Y:S02]  /*0d20*/  IMAD R14, R7, R24, RZ ;  /* 0x00000018070e7224 */ /* 0x000fe400078e02ff */
[----:B------:R-:W-:Y:S02]  /*0d30*/  IMAD.MOV.U32 R7, RZ, RZ, -0x1 ;  /* 0xffffffffff077424 */ /* 0x000fe400078e00ff */
[----:B------:R-:W-:-:S03]  /*0d40*/  IMAD R9, R9, R25, R14 ;  /* 0x0000001909097224 */ /* 0x000fc600078e020e */
[----:B------:R-:W3:Y:S01]  /*0d50*/  LDC R26, c[0x0][0x758] ;  /* 0x0001d600ff1a7b82 */ /* 0x000ee20000000800 */
[----:B------:R-:W-:Y:S01]  /*0d60*/  IMAD.IADD R9, R13, 0x1, R9 ;  /* 0x000000010d097824 */ /* 0x000fe200078e0209 */
[----:B0-----:R-:W-:-:S04]  /*0d70*/  ISETP.NE.U32.AND P1, PT, R28, RZ, PT ;  /* 0x000000ff1c00720c */ /* 0x001fc80003f25070 */
[----:B------:R-:W-:Y:S02]  /*0d80*/  ISETP.NE.AND.EX P1, PT, R29, RZ, PT, P1 ;  /* 0x000000ff1d00720c */ /* 0x000fe40003f25310 */
[----:B------:R-:W0:Y:S01]  /*0d90*/  LDC R24, c[0x0][0x700] ;  /* 0x0001c000ff187b82 */ /* 0x000e220000000800 */
[-CC-:B-1----:R-:W-:Y:S02]  /*0da0*/  SHF.R.U64 R16, R12, R22.reuse, R9.reuse ;  /* 0x000000160c107219 */ /* 0x182fe40000001209 */
[----:B------:R-:W-:-:S05]  /*0db0*/  SHF.R.U32.HI R9, RZ, R22, R9 ;  /* 0x00000016ff097219 */ /* 0x000fca0000011609 */
[----:B------:R-:W1:Y:S01]  /*0dc0*/  LDC R19, c[0x0][0x748] ;  /* 0x0001d200ff137b82 */ /* 0x000e620000000800 */
[-CC-:B--2---:R-:W-:Y:S02]  /*0dd0*/  SHF.R.U64 R22, R16, R18.reuse, R9.reuse ;  /* 0x0000001210167219 */ /* 0x184fe40000001209 */
[----:B------:R-:W-:-:S05]  /*0de0*/  SHF.R.U32.HI R9, RZ, R18, R9 ;  /* 0x00000012ff097219 */ /* 0x000fca0000011609 */
[----:B------:R-:W2:Y:S01]  /*0df0*/  LDC R21, c[0x0][0x738] ;  /* 0x0001ce00ff157b82 */ /* 0x000ea20000000800 */
[-CC-:B---3--:R-:W-:Y:S02]  /*0e00*/  SHF.R.U64 R18, R22, R26.reuse, R9.reuse ;  /* 0x0000001a16127219 */ /* 0x188fe40000001209 */
[-C--:B------:R-:W-:Y:S02]  /*0e10*/  SHF.L.U32 R7, R7, R26.reuse, RZ ;  /* 0x0000001a07077219 */ /* 0x080fe400000006ff */
[----:B------:R-:W-:Y:S01]  /*0e20*/  SHF.R.U32.HI R9, RZ, R26, R9 ;  /* 0x0000001aff097219 */ /* 0x000fe20000011609 */
[----:B------:R-:W-:Y:S01]  /*0e30*/  IMAD.MOV.U32 R8, RZ, RZ, R18 ;  /* 0x000000ffff087224 */ /* 0x000fe200078e0012 */
[----:B------:R-:W-:Y:S01]  /*0e40*/  LOP3.LUT R11, RZ, R7, RZ, 0x33, !PT ;  /* 0x00000007ff0b7212 */ /* 0x000fe200078e33ff */
[----:B------:R-:W3:Y:S01]  /*0e50*/  LDC R25, c[0x0][0x710] ;  /* 0x0001c400ff197b82 */ /* 0x000ee20000000800 */
[----:B------:R-:W-:Y:S05]  /*0e60*/  @!P1 BRA `(.L_x_11) ;  /* 0x0000000000289947 */ /* 0x000fea0003800000 */
[----:B------:R-:W4:Y:S02]  /*0e70*/  LDC R7, c[0x0][0x74c] ;  /* 0x0001d300ff077b82 */ /* 0x000f240000000800 */
[----:B----4-:R-:W-:-:S05]  /*0e80*/  IADD3 R7, P1, R18, R7, RZ ;  /* 0x0000000712077210 */ /* 0x010fca0007f3e0ff */
        /* <DEDUP_REMOVED lines=8> */
.L_x_11:
[----:B-1----:R-:W-:Y:S01]  /*0f10*/  SHF.R.U64 R9, R8, R19, R9 ;  /* 0x0000001308097219 */ /* 0x002fe20000001209 */
[----:B------:R-:W-:Y:S01]  /*0f20*/  IMAD.MOV.U32 R13, RZ, RZ, 0x1 ;  /* 0x00000001ff0d7424 */ /* 0x000fe200078e00ff */
[----:B------:R-:W-:Y:S01]  /*0f30*/  LOP3.LUT R8, R22, R11, RZ, 0xc0, !PT ;  /* 0x0000000b16087212 */ /* 0x000fe200078ec0ff */
[----:B0-----:R-:W-:Y:S01]  /*0f40*/  VIADD R11, R24, 0xffffffff ;  /* 0xffffffff180b7836 */ /* 0x001fe20000000000 */
[----:B------:R-:W-:Y:S01]  /*0f50*/  SHF.L.U32 R7, R23, R26, RZ ;  /* 0x0000001a17077219 */ /* 0x000fe200000006ff */
[----:B------:R-:W-:Y:S01]  /*0f60*/  IMAD.MOV R12, RZ, RZ, -R9 ;  /* 0x000000ffff0c7224 */ /* 0x000fe200078e0a09 */
[----:B------:R-:W-:Y:S02]  /*0f70*/  SEL R10, R10, R31, !P3 ;  /* 0x0000001f0a0a7207 */ /* 0x000fe40005800000 */
[----:B------:R-:W-:Y:S01]  /*0f80*/  LOP3.LUT R11, R16, R11, RZ, 0xc0, !PT ;  /* 0x0000000b100b7212 */ /* 0x000fe200078ec0ff */
[----:B------:R-:W-:Y:S02]  /*0f90*/  IMAD R9, R7, R9, R8 ;  /* 0x0000000907097224 */ /* 0x000fe400078e0208 */
[----:B--2---:R-:W-:-:S02]  /*0fa0*/  IMAD R7, R12, R21, R18 ;  /* 0x000000150c077224 */ /* 0x004fc400078e0212 */
[----:B---3--:R-:W-:Y:S02]  /*0fb0*/  IMAD R10, R9, R25, R10 ;  /* 0x00000019090a7224 */ /* 0x008fe400078e020a */
[----:B------:R-:W-:Y:S02]  /*0fc0*/  IMAD R7, R7, R24, R11 ;  /* 0x0000001807077224 */ /* 0x000fe400078e020b */
[----:B------:R-:W-:-:S03]  /*0fd0*/  IMAD.MOV.U32 R12, RZ, RZ, R27 ;  /* 0x000000ffff0c7224 */ /* 0x000fc600078e001b */
[----:B------:R-:W-:Y:S02]  /*0fe0*/  SEL R18, R7, R10, !P3 ;  /* 0x0000000a07127207 */ /* 0x000fe40005800000 */
[----:B------:R-:W-:-:S07]  /*0ff0*/  SEL R14, R10, R7, !P3 ;  /* 0x000000070a0e7207 */ /* 0x000fce0005800000 */
.L_x_9:
[----:B------:R-:W-:-:S08]  /*1000*/  NOP ;  /* 0x0000000000007918 */ /* 0x000fd00000000000 */
[----:B------:R-:W0:Y:S02]  /*1010*/  USETMAXREG.TRY_ALLOC.CTAPOOL UP0, 0xe8 ;  /* 0x000000e8000079c8 */ /* 0x000e240008000600 */
[----:B0-----:R-:W-:-:S13]  /*1020*/  PLOP3.LUT P1, PT, PT, PT, UP0, 0x80, 0x0 ;  /* 0x000000000000781c */ /* 0x001fda0003f2f008 */
[----:B------:R-:W-:Y:S05]  /*1030*/  @!P1 BRA `(.L_x_9) ;  /* 0xfffffffc00f09947 */ /* 0x000fea000383ffff */
[----:B------:R-:W-:Y:S01]  /*1040*/  ULDC.64 UR4, c[0x0][0x698] ;  /* 0x0001a60000047ab9 */ /* 0x000fe20000000a00 */
[----:B------:R-:W-:Y:S01]  /*1050*/  ULDC.64 UR14, c[0x0][0x208] ;  /* 0x00008200000e7ab9 */ /* 0x000fe20000000a00 */
[----:B------:R-:W-:-:S04]  /*1060*/  ISETP.NE.U32.AND P1, PT, RZ, UR4, PT ;  /* 0x00000004ff007c0c */ /* 0x000fc8000bf25070 */
[----:B------:R-:W-:-:S13]  /*1070*/  ISETP.NE.AND.EX P1, PT, RZ, UR5, PT, P1 ;  /* 0x00000005ff007c0c */ /* 0x000fda000bf25310 */
[----:B------:R-:W-:Y:S05]  /*1080*/  @!P1 BRA `(.L_x_12) ;  /* 0x00000000001c9947 */ /* 0x000fea0003800000 */
[----:B------:R-:W0:Y:S02]  /*1090*/  LDC.64 R8, c[0x0][0x698] ;  /* 0x0001a600ff087b82 */ /* 0x000e240000000a00 */
[----:B0-----:R-:W2:Y:S02]  /*10a0*/  LDG.E.64 R8, desc[UR14][R8.64] ;  /* 0x0000000e08087981 */ /* 0x001ea4000c1e1b00 */
[----:B--2---:R-:W-:-:S04]  /*10b0*/  ISETP.NE.U32.AND P1, PT, R8, RZ, PT ;  /* 0x000000ff0800720c */ /* 0x004fc80003f25070 */
[----:B------:R-:W-:-:S13]  /*10c0*/  ISETP.NE.AND.EX P1, PT, R9, RZ, PT, P1 ;  /* 0x000000ff0900720c */ /* 0x000fda0003f25310 */
[----:B------:R-:W-:Y:S05]  /*10d0*/  @!P1 BRA `(.L_x_12) ;  /* 0x0000000000089947 */ /* 0x000fea0003800000 */
[----:B------:R0:W5:Y:S01]  /*10e0*/  LD.E R7, desc[UR14][R8.64] ;  /* 0x0000000e08077980 */ /* 0x000162000c101900 */
[----:B------:R-:W-:Y:S05]  /*10f0*/  BRA `(.L_x_13) ;  /* 0x0000000000207947 */ /* 0x000fea0003800000 */
.L_x_12:
[----:B------:R-:W-:Y:S02]  /*1100*/  ULDC.64 UR4, c[0x0][0x688] ;  /* 0x0001a20000047ab9 */ /* 0x000fe40000000a00 */
[----:B------:R-:W-:-:S04]  /*1110*/  ISETP.NE.U32.AND P1, PT, RZ, UR4, PT ;  /* 0x00000004ff007c0c */ /* 0x000fc8000bf25070 */
[----:B------:R-:W-:-:S13]  /*1120*/  ISETP.NE.AND.EX P1, PT, RZ, UR5, PT, P1 ;  /* 0x00000005ff007c0c */ /* 0x000fda000bf25310 */
[----:B------:R-:W-:Y:S05]  /*1130*/  @!P1 BRA `(.L_x_14) ;  /* 0x00000000000c9947 */ /* 0x000fea0003800000 */
[----:B------:R-:W0:Y:S02]  /*1140*/  LDC.64 R8, c[0x0][0x688] ;  /* 0x0001a200ff087b82 */ /* 0x000e240000000a00 */
[----:B0-----:R1:W5:Y:S01]  /*1150*/  LDG.E R7, desc[UR14][R8.64] ;  /* 0x0000000e08077981 */ /* 0x001362000c1e1900 */
[----:B------:R-:W-:Y:S05]  /*1160*/  BRA `(.L_x_13) ;  /* 0x0000000000047947 */ /* 0x000fea0003800000 */
.L_x_14:
[----:B------:R-:W2:Y:S02]  /*1170*/  LDC R7, c[0x0][0x680] ;  /* 0x0001a000ff077b82 */ /* 0x000ea40000000800 */
.L_x_13:
[----:B------:R-:W-:Y:S02]  /*1180*/  ULDC.64 UR4, c[0x0][0x6a0] ;  /* 0x0001a80000047ab9 */ /* 0x000fe40000000a00 */
[----:B------:R-:W-:-:S04]  /*1190*/  ISETP.NE.U32.AND P1, PT, RZ, UR4, PT ;  /* 0x00000004ff007c0c */ /* 0x000fc8000bf25070 */
[----:B------:R-:W-:-:S13]  /*11a0*/  ISETP.NE.AND.EX P1, PT, RZ, UR5, PT, P1 ;  /* 0x00000005ff007c0c */ /* 0x000fda000bf25310 */
[----:B------:R-:W-:Y:S05]  /*11b0*/  @!P1 BRA `(.L_x_15) ;  /* 0x00000000001c9947 */ /* 0x000fea0003800000 */
[----:B01----:R-:W0:Y:S02]  /*11c0*/  LDC.64 R8, c[0x0][0x6a0] ;  /* 0x0001a800ff087b82 */ /* 0x003e240000000a00 */
[----:B0-----:R-:W3:Y:S02]  /*11d0*/  LDG.E.64 R8, desc[UR14][R8.64] ;  /* 0x0000000e08087981 */ /* 0x001ee4000c1e1b00 */
[----:B---3--:R-:W-:-:S04]  /*11e0*/  ISETP.NE.U32.AND P1, PT, R8, RZ, PT ;  /* 0x000000ff0800720c */ /* 0x008fc80003f25070 */
[----:B------:R-:W-:-:S13]  /*11f0*/  ISETP.NE.AND.EX P1, PT, R9, RZ, PT, P1 ;  /* 0x000000ff0900720c */ /* 0x000fda0003f25310 */
[----:B------:R-:W-:Y:S05]  /*1200*/  @!P1 BRA `(.L_x_15) ;  /* 0x0000000000089947 */ /* 0x000fea0003800000 */
[----:B------:R0:W5:Y:S01]  /*1210*/  LD.E R9, desc[UR14][R8.64] ;  /* 0x0000000e08097980 */ /* 0x000162000c101900 */
[----:B------:R-:W-:Y:S05]  /*1220*/  BRA `(.L_x_16) ;  /* 0x0000000000207947 */ /* 0x000fea0003800000 */
.L_x_15:
[----:B------:R-:W-:Y:S02]  /*1230*/  ULDC.64 UR4, c[0x0][0x690] ;  /* 0x0001a40000047ab9 */ /* 0x000fe40000000a00 */
[----:B------:R-:W-:-:S04]  /*1240*/  ISETP.NE.U32.AND P1, PT, RZ, UR4, PT ;  /* 0x00000004ff007c0c */ /* 0x000fc8000bf25070 */
[----:B------:R-:W-:-:S13]  /*1250*/  ISETP.NE.AND.EX P1, PT, RZ, UR5, PT, P1 ;  /* 0x00000005ff007c0c */ /* 0x000fda000bf25310 */
[----:B------:R-:W-:Y:S05]  /*1260*/  @!P1 BRA `(.L_x_17) ;  /* 0x00000000000c9947 */ /* 0x000fea0003800000 */
[----:B01----:R-:W0:Y:S02]  /*1270*/  LDC.64 R8, c[0x0][0x690] ;  /* 0x0001a400ff087b82 */ /* 0x003e240000000a00 */
[----:B0-----:R1:W5:Y:S01]  /*1280*/  LDG.E R9, desc[UR14][R8.64] ;  /* 0x0000000e08097981 */ /* 0x001362000c1e1900 */
[----:B------:R-:W-:Y:S05]  /*1290*/  BRA `(.L_x_16) ;  /* 0x0000000000047947 */ /* 0x000fea0003800000 */
.L_x_17:
[----:B01----:R-:W3:Y:S02]  /*12a0*/  LDC R9, c[0x0][0x684] ;  /* 0x0001a100ff097b82 */ /* 0x003ee40000000800 */
.L_x_16:
[----:B------:R-:W-:-:S13]  /*12b0*/  LOP3.LUT P1, RZ, R13, 0xff, RZ, 0xc0, !PT ;  /* 0x000000ff0dff7812 */ /* 0x000fda000782c0ff */
[----:B------:R-:W-:Y:S05]  /*12c0*/  @!P1 EXIT ;  /* 0x000000000000994d */ /* 0x000fea0003800000 */
[----:B------:R-:W-:Y:S01]  /*12d0*/  ULDC UR4, c[0x0][0x28c] ;  /* 0x0000a30000047ab9 */ /* 0x000fe20000000800 */
[----:B------:R-:W-:Y:S01]  /*12e0*/  LOP3.LUT R92, R4, 0x1, RZ, 0xfc, !PT ;  /* 0x00000001045c7812 */ /* 0x000fe200078efcff */
[----:B------:R-:W-:-:S04]  /*12f0*/  UIADD3 UR4, UR4, 0x3f, URZ ;  /* 0x0000003f04047890 */ /* 0x000fc8000fffe03f */
[----:B------:R-:W-:-:S04]  /*1300*/  USHF.R.S32.HI UR5, URZ, 0x1f, UR4 ;  /* 0x0000001f3f057899 */ /* 0x000fc80008011404 */
[----:B------:R-:W-:-:S03]  /*1310*/  ULEA.HI UR5, UR5, UR4, URZ, 0x6 ;  /* 0x0000000405057291 */ /* 0x000fc6000f8f303f */
[----:B------:R-:W-:Y:S01]  /*1320*/  UMOV UR4, URZ ;  /* 0x0000003f00047c82 */ /* 0x000fe20008000000 */
[----:B------:R-:W-:-:S03]  /*1330*/  USHF.R.S32.HI UR6, URZ, 0x6, UR5 ;  /* 0x000000063f067899 */ /* 0x000fc60008011405 */
[----:B------:R-:W-:-:S09]  /*1340*/  UMOV UR5, URZ ;  /* 0x0000003f00057c82 */ /* 0x000fd20008000000 */
.L_x_154:
[----:B01----:R-:W-:Y:S02]  /*1350*/  LOP3.LUT R8, R0, 0x80, RZ, 0xc0, !PT ;  /* 0x0000008000087812 */ /* 0x003fe400078ec0ff */
[----:B------:R-:W-:Y:S02]  /*1360*/  CS2R R24, SRZ ;  /* 0x0000000000187805 */ /* 0x000fe4000001ff00 */
[----:B------:R-:W-:Y:S02]  /*1370*/  CS2R R26, SRZ ;  /* 0x00000000001a7805 */ /* 0x000fe4000001ff00 */
[----:B------:R-:W-:Y:S02]  /*1380*/  CS2R R28, SRZ ;  /* 0x00000000001c7805 */ /* 0x000fe4000001ff00 */
[----:B------:R-:W-:Y:S02]  /*1390*/  SHF.R.U32.HI R10, RZ, 0x7, R8 ;  /* 0x00000007ff0a7819 */ /* 0x000fe40000011608 */
[----:B------:R-:W-:-:S02]  /*13a0*/  CS2R R30, SRZ ;  /* 0x00000000001e7805 */ /* 0x000fc4000001ff00 */
[----:B------:R-:W-:Y:S02]  /*13b0*/  VIMNMX R8, RZ, UR6, PT ;  /* 0x00000006ff087c48 */ /* 0x000fe4000bfe0100 */
[----:B------:R-:W-:Y:S02]  /*13c0*/  CS2R R32, SRZ ;  /* 0x0000000000207805 */ /* 0x000fe4000001ff00 */
[----:B------:R-:W-:Y:S02]  /*13d0*/  CS2R R34, SRZ ;  /* 0x0000000000227805 */ /* 0x000fe4000001ff00 */
[----:B------:R-:W-:Y:S01]  /*13e0*/  CS2R R36, SRZ ;  /* 0x0000000000247805 */ /* 0x000fe2000001ff00 */
[----:B------:R-:W0:Y:S01]  /*13f0*/  SHFL.IDX PT, R10, R10, RZ, 0x1f ;  /* 0x00001fff0a0a7589 */ /* 0x000e2200000e0000 */
[----:B------:R-:W-:Y:S02]  /*1400*/  IADD3 R8, -R8, UR6, RZ ;  /* 0x0000000608087c10 */ /* 0x000fe4000fffe1ff */
[----:B------:R-:W-:-:S02]  /*1410*/  CS2R R38, SRZ ;  /* 0x0000000000267805 */ /* 0x000fc4000001ff00 */
[----:B------:R-:W-:Y:S02]  /*1420*/  CS2R R40, SRZ ;  /* 0x0000000000287805 */ /* 0x000fe4000001ff00 */
[----:B------:R-:W-:Y:S02]  /*1430*/  CS2R R42, SRZ ;  /* 0x00000000002a7805 */ /* 0x000fe4000001ff00 */
[----:B------:R-:W-:Y:S02]  /*1440*/  ISETP.GE.AND P1, PT, R8, 0x1, PT ;  /* 0x000000010800780c */ /* 0x000fe40003f26270 */
[----:B------:R-:W-:Y:S02]  /*1450*/  CS2R R44, SRZ ;  /* 0x00000000002c7805 */ /* 0x000fe4000001ff00 */
[----:B------:R-:W-:Y:S02]  /*1460*/  CS2R R46, SRZ ;  /* 0x00000000002e7805 */ /* 0x000fe4000001ff00 */
[----:B------:R-:W-:-:S02]  /*1470*/  CS2R R48, SRZ ;  /* 0x0000000000307805 */ /* 0x000fc4000001ff00 */
[----:B------:R-:W-:Y:S02]  /*1480*/  CS2R R50, SRZ ;  /* 0x0000000000327805 */ /* 0x000fe4000001ff00 */
[----:B------:R-:W-:Y:S02]  /*1490*/  CS2R R52, SRZ ;  /* 0x0000000000347805 */ /* 0x000fe4000001ff00 */
[----:B------:R-:W-:Y:S02]  /*14a0*/  CS2R R54, SRZ ;  /* 0x0000000000367805 */ /* 0x000fe4000001ff00 */
        /* <DEDUP_REMOVED lines=12> */
[----:B0-----:R-:W-:Y:S02]  /*1570*/  R2UR UR7, R10 ;  /* 0x000000000a0772ca */ /* 0x001fe400000e0000 */
[----:B------:R-:W-:Y:S02]  /*1580*/  CS2R R80, SRZ ;  /* 0x0000000000507805 */ /* 0x000fe4000001ff00 */
[----:B------:R-:W-:-:S02]  /*1590*/  CS2R R82, SRZ ;  /* 0x0000000000527805 */ /* 0x000fc4000001ff00 */
[----:B------:R-:W-:Y:S02]  /*15a0*/  CS2R R84, SRZ ;  /* 0x0000000000547805 */ /* 0x000fe4000001ff00 */
[----:B------:R-:W-:Y:S01]  /*15b0*/  CS2R R86, SRZ ;  /* 0x0000000000567805 */ /* 0x000fe2000001ff00 */
[----:B--23-5:R-:W-:Y:S06]  /*15c0*/  @!P1 BRA `(.L_x_18) ;  /* 0x0000000400149947 */ /* 0x02cfec0003800000 */
[----:B------:R-:W0:Y:S01]  /*15d0*/  S2UR UR10, SR_CgaCtaId ;  /* 0x00000000000a79c3 */ /* 0x000e220000008800 */
[----:B------:R-:W-:Y:S01]  /*15e0*/  ULEA.HI UR8, UR7, UR7, URZ, 0x1 ;  /* 0x0000000707087291 */ /* 0x000fe2000f8f083f */
[----:B------:R-:W-:Y:S01]  /*15f0*/  IMAD.U32 R15, RZ, RZ, UR4 ;  /* 0x00000004ff0f7e24 */ /* 0x000fe2000f8e00ff */
[----:B------:R-:W-:Y:S01]  /*1600*/  UMOV UR9, 0x400 ;  /* 0x0000040000097882 */ /* 0x000fe20000000000 */
[----:B------:R-:W-:Y:S01]  /*1610*/  IMAD.U32 R10, RZ, RZ, UR5 ;  /* 0x00000005ff0a7e24 */ /* 0x000fe2000f8e00ff */
[----:B------:R-:W-:Y:S02]  /*1620*/  ULOP3.LUT UR8, UR8, 0x1ffffe, URZ, 0xc0, !UPT ;  /* 0x001ffffe08087892 */ /* 0x000fe4000f8ec03f */
[----:B------:R-:W-:Y:S02]  /*1630*/  UPLOP3.LUT UP0, UPT, UPT, UPT, UPT, 0x40, 0x0 ;  /* 0x000000000000789c */ /* 0x000fe40003f0e870 */
[----:B------:R-:W-:Y:S01]  /*1640*/  UIADD3 UR8, UR7, -UR8, URZ ;  /* 0x8000000807087290 */ /* 0x000fe2000fffe03f */
[----:B------:R-:W-:Y:S01]  /*1650*/  UMOV UR12, UR5 ;  /* 0x00000005000c7c82 */ /* 0x000fe20008000000 */
[----:B0-----:R-:W-:-:S04]  /*1660*/  ULEA UR13, UR10, UR9, 0x18 ;  /* 0x000000090a0d7291 */ /* 0x001fc8000f8ec03f */
[----:B------:R-:W-:-:S04]  /*1670*/  ULEA UR8, UR8, UR13, 0xb ;  /* 0x0000000d08087291 */ /* 0x000fc8000f8e583f */
[----:B------:R-:W-:-:S04]  /*1680*/  UIADD3 UR8, UR8, 0x200, URZ ;  /* 0x0000020008087890 */ /* 0x000fc8000fffe03f */
[----:B------:R-:W-:-:S04]  /*1690*/  USHF.R.U32.HI UR8, URZ, 0x4, UR8 ;  /* 0x000000043f087899 */ /* 0x000fc80008011608 */
[----:B------:R-:W-:-:S12]  /*16a0*/  ULOP3.LUT UR7, UR8, 0x3fff, URZ, 0xc0, !UPT ;  /* 0x00003fff08077892 */ /* 0x000fd8000f8ec03f */
.L_x_25:
[----:B------:R-:W-:-:S13]  /*16b0*/  ISETP.NE.AND P2, PT, R92, 0x3, PT ;  /* 0x000000035c00780c */ /* 0x000fda0003f45270 */
[----:B01----:R-:W-:Y:S05]  /*16c0*/  @!P2 BRA `(.L_x_19) ;  /* 0x000000000004a947 */ /* 0x003fea0003800000 */
[----:B------:R-:W-:Y:S01]  /*16d0*/  BPT.TRAP 0x1 ;  /* 0x000000040000795c */ /* 0x000fe20000300000 */
.L_x_19:
[----:B------:R-:W-:Y:S01]  /*16e0*/  ULEA UR8, UR12, UR13, 0x3 ;  /* 0x0000000d0c087291 */ /* 0x000fe2000f8e183f */
[----:B------:R-:W-:-:S08]  /*16f0*/  SHF.L.U32 R13, R15, 0x1f, RZ ;  /* 0x0000001f0f0d7819 */ /* 0x000fd000000006ff */
[----:B------:R0:W1:Y:S01]  /*1700*/  SYNCS.PHASECHK.TRANS64.TRYWAIT P1, [UR8], R13 ;  /* 0x0000000dff0075a7 */ /* 0x0000620008020148 */
[----:B------:R-:W-:Y:S05]  /*1710*/  @!P2 BRA `(.L_x_20) ;  /* 0x000000000004a947 */ /* 0x000fea0003800000 */
[----:B------:R-:W-:Y:S01]  /*1720*/  BPT.TRAP 0x1 ;  /* 0x000000040000795c */ /* 0x000fe20000300000 */
.L_x_20:
[C---:B------:R-:W-:Y:S02]  /*1730*/  IMAD.SHL.U32 R11, R0.reuse, 0x20, RZ ;  /* 0x00000020000b7824 */ /* 0x040fe400078e00ff */
[C---:B------:R-:W-:Y:S02]  /*1740*/  IMAD.SHL.U32 R16, R0.reuse, 0x200, RZ ;  /* 0x0000020000107824 */ /* 0x040fe400078e00ff */
[----:B------:R-:W-:Y:S01]  /*1750*/  IMAD.SHL.U32 R20, R0, 0x10, RZ ;  /* 0x0000001000147824 */ /* 0x000fe200078e00ff */
[----:B------:R-:W-:-:S04]  /*1760*/  LOP3.LUT R11, R11, 0x1c00, RZ, 0xc0, !PT ;  /* 0x00001c000b0b7812 */ /* 0x000fc800078ec0ff */
[----:B------:R-:W-:Y:S01]  /*1770*/  LOP3.LUT R11, R11, 0x200, R16, 0xf8, !PT ;  /* 0x000002000b0b7812 */ /* 0x000fe200078ef810 */
[----:B------:R-:W-:-:S03]  /*1780*/  IMAD.U32 R16, RZ, RZ, UR12 ;  /* 0x0000000cff107e24 */ /* 0x000fc6000f8e00ff */
[----:B------:R-:W-:-:S04]  /*1790*/  LOP3.LUT R11, R11, 0x1c0, R20, 0xf8, !PT ;  /* 0x000001c00b0b7812 */ /* 0x000fc800078ef814 */
[----:B------:R-:W-:-:S04]  /*17a0*/  LOP3.LUT R11, R11, 0x20, R20, 0xf8, !PT ;  /* 0x000000200b0b7812 */ /* 0x000fc800078ef814 */
[----:B------:R-:W-:-:S05]  /*17b0*/  SHF.R.U32.HI R11, RZ, 0x3, R11 ;  /* 0x00000003ff0b7819 */ /* 0x000fca000001160b */
[----:B------:R-:W-:Y:S01]  /*17c0*/  IMAD R11, R16, 0x400, R11 ;  /* 0x00000400100b7824 */ /* 0x000fe200078e020b */
[----:B-1----:R-:W-:Y:S06]  /*17d0*/  @P1 BRA `(.L_x_21) ;  /* 0x0000000000081947 */ /* 0x002fec0003800000 */
[----:B------:R-:W1:Y:S02]  /*17e0*/  SYNCS.PHASECHK.TRANS64.TRYWAIT P1, [UR8], R13 ;  /* 0x0000000dff0075a7 */ /* 0x000e640008020148 */
[----:B-1----:R-:W-:Y:S05]  /*17f0*/  @!P1 BRA `(.L_x_22) ;  /* 0x0000007000e49947 */ /* 0x002fea0003800000 */
.L_x_21:
[----:B------:R-:W4:Y:S01]  /*1800*/  LDS R88, [R11+UR13+0x33200] ;  /* 0x0332000d0b587984 */ /* 0x000f220008000800 */
[----:B------:R-:W-:Y:S02]  /*1810*/  UIADD3 UR8, UR13, 0x11200, URZ ;  /* 0x000112000d087890 */ /* 0x000fe4000fffe03f */
[----:B------:R-:W-:Y:S02]  /*1820*/  ULOP3.LUT UR9, UR7, 0x10000, URZ, 0xfc, !UPT ;  /* 0x0001000007097892 */ /* 0x000fe4000f8efc3f */
[----:B------:R-:W-:Y:S01]  /*1830*/  USHF.R.U32.HI UR8, URZ, 0x4, UR8 ;  /* 0x000000043f087899 */ /* 0x000fe20008011608 */
[----:B------:R-:W-:-:S03]  /*1840*/  UMOV UR11, 0x80000020 ;  /* 0x80000020000b7882 */ /* 0x000fc60000000000 */
[----:B------:R-:W-:-:S04]  /*1850*/  ULOP3.LUT UR8, UR8, 0x3fff, URZ, 0xc0, !UPT ;  /* 0x00003fff08087892 */ /* 0x000fc8000f8ec03f */
[----:B------:R-:W-:Y:S02]  /*1860*/  ULOP3.LUT UR10, UR8, 0x10000, URZ, 0xfc, !UPT ;  /* 0x00010000080a7892 */ /* 0x000fe4000f8efc3f */
[----:B------:R-:W-:Y:S02]  /*1870*/  ULEA UR8, UR12, UR9, 0x8 ;  /* 0x000000090c087291 */ /* 0x000fe4000f8e403f */
[----:B------:R-:W-:Y:S01]  /*1880*/  ULEA UR10, UR12, UR10, 0x9 ;  /* 0x0000000a0c0a7291 */ /* 0x000fe2000f8e483f */
[----:B------:R-:W-:Y:S01]  /*1890*/  UMOV UR9, 0xc0000010 ;  /* 0xc000001000097882 */ /* 0x000fe20000000000 */
[----:B----4-:R-:W-:-:S07]  /*18a0*/  WARPGROUP.ARRIVE ;  /* 0x00000000000079c5 */ /* 0x010fce0000000000 */
[----:B------:R-:W-:Y:S03]  /*18b0*/  IGMMA.SP.64x128x64.S8.S8 R24, gdesc[UR8], R24, UP0, R88, gsb0 ;  /* 0x03805800081879f1 */ /* 0x000fe6000b841218 */
[----:B------:R-:W-:Y:S02]  /*18c0*/  WARPGROUP.DEPBAR.LE gsb0, 0x0 ;  /* 0x00008000000079c5 */ /* 0x000fe40000010000 */
[----:B------:R-:W-:Y:S05]  /*18d0*/  @!P2 BRA `(.L_x_23) ;  /* 0x000000000004a947 */ /* 0x000fea0003800000 */
[----:B------:R-:W-:Y:S01]  /*18e0*/  BPT.TRAP 0x1 ;  /* 0x000000040000795c */ /* 0x000fe20000300000 */
.L_x_23:
[----:B------:R-:W-:Y:S02]  /*18f0*/  @P0 LEA R11, R10, UR13, 0x3 ;  /* 0x0000000d0a0b0c11 */ /* 0x000fe4000f8e18ff */
[----:B------:R-:W-:-:S03]  /*1900*/  ISETP.GT.U32.AND P1, PT, R4, 0x1, PT ;  /* 0x000000010400780c */ /* 0x000fc60003f24070 */
[----:B-1----:R-:W-:-:S05]  /*1910*/  @P0 VIADD R16, R11, 0x88 ;  /* 0x000000880b100836 */ /* 0x002fca0000000000 */
[----:B------:R-:W-:-:S04]  /*1920*/  @P0 PRMT R16, R5, 0x654, R16 ;  /* 0x0000065405100816 */ /* 0x000fc80000000010 */
[----:B------:R1:W-:Y:S01]  /*1930*/  @P0 SYNCS.ARRIVE.TRANS64.RED.A1T0 RZ, [R16+URZ], RZ ;  /* 0x000000ff10ff09a7 */ /* 0x0003e2000810043f */
[----:B------:R-:W-:Y:S05]  /*1940*/  @P1 BRA `(.L_x_24) ;  /* 0x0000000000041947 */ /* 0x000fea0003800000 */
[----:B------:R-:W-:Y:S01]  /*1950*/  BPT.TRAP 0x1 ;  /* 0x000000040000795c */ /* 0x000fe20000300000 */
.L_x_24:
[----:B------:R-:W-:Y:S01]  /*1960*/  UIADD3 UR12, UR12, 0x1, URZ ;  /* 0x000000010c0c7890 */ /* 0x000fe2000fffe03f */
[----:B------:R-:W-:Y:S01]  /*1970*/  ISETP.GT.AND P2, PT, R8, 0x1, PT ;  /* 0x000000010800780c */ /* 0x000fe20003f44270 */
[----:B------:R-:W-:Y:S02]  /*1980*/  VIADD R10, R10, 0x1 ;  /* 0x000000010a0a7836 */ /* 0x000fe40000000000 */
[----:B------:R-:W-:Y:S01]  /*1990*/  UISETP.NE.AND UP0, UPT, UR12, 0x11, UPT ;  /* 0x000000110c00788c */ /* 0x000fe2000bf05270 */
[----:B------:R-:W-:Y:S02]  /*19a0*/  VIADD R8, R8, 0xffffffff ;  /* 0xffffffff08087836 */ /* 0x000fe40000000000 */
[C---:B------:R-:W-:Y:S01]  /*19b0*/  ISETP.NE.AND P1, PT, R10.reuse, 0x11, PT ;  /* 0x000000110a00780c */ /* 0x040fe20003f25270 */
[----:B------:R-:W-:Y:S02]  /*19c0*/  USEL UR8, URZ, 0x1, UP0 ;  /* 0x000000013f087887 */ /* 0x000fe40008000000 */
[----:B------:R-:W-:Y:S01]  /*19d0*/  USEL UR12, UR12, URZ, UP0 ;  /* 0x0000003f0c0c7287 */ /* 0x000fe20008000000 */
[----:B------:R-:W-:Y:S01]  /*19e0*/  SEL R10, R10, RZ, P1 ;  /* 0x000000ff0a0a7207 */ /* 0x000fe20000800000 */
[----:B------:R-:W-:-:S02]  /*19f0*/  UPLOP3.LUT UP0, UPT, UPT, UPT, UPT, 0x80, 0x0 ;  /* 0x000000000000789c */ /* 0x000fc40003f0f070 */
[----:B------:R-:W-:Y:S01]  /*1a00*/  LOP3.LUT R15, R15, UR8, RZ, 0x3c, !PT ;  /* 0x000000080f0f7c12 */ /* 0x000fe2000f8e3cff */
[----:B------:R-:W-:Y:S08]  /*1a10*/  @P2 BRA `(.L_x_25) ;  /* 0xfffffffc00242947 */ /* 0x000ff0000383ffff */
.L_x_18:
[----:B------:R-:W4:Y:S01]  /*1a20*/  LDC R19, c[0x0][0x288] ;  /* 0x0000a200ff137b82 */ /* 0x000f220000000800 */
[----:B------:R-:W-:Y:S01]  /*1a30*/  LOP3.LUT R8, R0, 0x60, RZ, 0xc0, !PT ;  /* 0x0000006000087812 */ /* 0x000fe200078ec0ff */
[----:B------:R-:W-:Y:S01]  /*1a40*/  IMAD.SHL.U32 R20, R18, 0x80, RZ ;  /* 0x0000008012147824 */ /* 0x000fe200078e00ff */
[----:B------:R-:W-:Y:S01]  /*1a50*/  SHF.R.U32.HI R10, RZ, 0x2, R0 ;  /* 0x00000002ff0a7819 */ /* 0x000fe20000011600 */
[----:B------:R-:W-:Y:S01]  /*1a60*/  UIADD3 UR5, UR6, UR5, URZ ;  /* 0x0000000506057290 */ /* 0x000fe2000fffe03f */
[----:B------:R-:W-:Y:S01]  /*1a70*/  SHF.R.U32.HI R8, RZ, 0x5, R8 ;  /* 0x00000005ff087819 */ /* 0x000fe20000011608 */
[----:B------:R-:W-:Y:S01]  /*1a80*/  ULDC UR12, c[0x0][0x284] ;  /* 0x0000a100000c7ab9 */ /* 0x000fe20000000800 */
[----:B------:R-:W-:Y:S01]  /*1a90*/  LOP3.LUT R11, R10, 0x7, RZ, 0xc0, !PT ;  /* 0x000000070a0b7812 */ /* 0x000fe200078ec0ff */
[----:B------:R-:W-:Y:S01]  /*1aa0*/  UISETP.GT.U32.AND UP0, UPT, UR5, 0x10, UPT ;  /* 0x000000100500788c */ /* 0x000fe2000bf04070 */
[----:B0-----:R-:W-:Y:S01]  /*1ab0*/  SHF.R.U32.HI R13, RZ, 0x1, R0 ;  /* 0x00000001ff0d7819 */ /* 0x001fe20000011600 */
[----:B------:R-:W-:Y:S01]  /*1ac0*/  IMAD.SHL.U32 R10, R8, 0x10, RZ ;  /* 0x00000010080a7824 */ /* 0x000fe200078e00ff */
[----:B------:R-:W-:Y:S01]  /*1ad0*/  SHF.R.S32.HI R21, RZ, 0x1f, R12 ;  /* 0x0000001fff157819 */ /* 0x000fe2000001140c */
[----:B------:R-:W-:Y:S01]  /*1ae0*/  UISETP.LT.U32.AND UP0, UPT, UR6, 0x11, UP0 ;  /* 0x000000110600788c */ /* 0x000fe20008701070 */
[----:B------:R-:W-:-:S02]  /*1af0*/  WARPGROUP.DEPBAR.LE gsb0, 0x0 ;  /* 0x00008000000079c5 */ /* 0x000fc40000010000 */
[--C-:B------:R-:W-:Y:S01]  /*1b00*/  LOP3.LUT R10, R10, 0xfffffff0, R11.reuse, 0xe2, !PT ;  /* 0xfffffff00a0a7812 */ /* 0x100fe200078ee20b */
[----:B------:R-:W-:Y:S01]  /*1b10*/  IMAD R11, R8, -0x10, -R11 ;  /* 0xfffffff0080b7824 */ /* 0x000fe200078e0a0b */
[----:B------:R-:W-:Y:S01]  /*1b20*/  LOP3.LUT R8, R6, 0x1, RZ, 0xc0, !PT ;  /* 0x0000000106087812 */ /* 0x000fe200078ec0ff */
[----:B------:R-:W-:Y:S01]  /*1b30*/  UISETP.GE.U32.AND UP1, UPT, UR6, 0x11, UPT ;  /* 0x000000110600788c */ /* 0x000fe2000bf26070 */
[----:B------:R-:W-:Y:S01]  /*1b40*/  LOP3.LUT R10, R10, 0x40, R13, 0xf8, !PT ;  /* 0x000000400a0a7812 */ /* 0x000fe200078ef80d */
[----:B------:R-:W-:Y:S01]  /*1b50*/  IMAD.SHL.U32 R13, R14, 0x80, RZ ;  /* 0x000000800e0d7824 */ /* 0x000fe200078e00ff */
[----:B------:R-:W-:Y:S01]  /*1b60*/  ULDC.64 UR10, c[0x0][0x6d0] ;  /* 0x0001b400000a7ab9 */ /* 0x000fe20000000a00 */
[----:B-1----:R-:W-:Y:S01]  /*1b70*/  IMAD R16, R8, -0x40, R11 ;  /* 0xffffffc008107824 */ /* 0x002fe200078e020b */
[----:B------:R-:W-:Y:S01]  /*1b80*/  UIMAD.WIDE.U32 UR8, UR5, -0xf0f0f0f, URZ ;  /* 0xf0f0f0f1050878a5 */ /* 0x000fe2000f8e003f */
[----:B----4-:R-:W-:Y:S01]  /*1b90*/  ISETP.GE.AND P1, PT, R20, R19, PT ;  /* 0x000000131400720c */ /* 0x010fe20003f26270 */
[----:B------:R-:W-:Y:S01]  /*1ba0*/  USEL UR7, URZ, 0x1, !UP0 ;  /* 0x000000013f077887 */ /* 0x000fe2000c000000 */
[----:B------:R-:W-:Y:S01]  /*1bb0*/  LOP3.LUT R14, R10, R13, RZ, 0xfc, !PT ;  /* 0x0000000d0a0e7212 */ /* 0x000fe200078efcff */
[----:B------:R-:W-:Y:S01]  /*1bc0*/  IMAD R11, R21, UR10, RZ ;  /* 0x0000000a150b7c24 */ /* 0x000fe2000f8e02ff */
[----:B------:R-:W-:Y:S01]  /*1bd0*/  ISETP.GE.OR P1, PT, R13, UR12, P1 ;  /* 0x0000000c0d007c0c */ /* 0x000fe20008f26670 */
[----:B------:R-:W-:Y:S01]  /*1be0*/  USHF.R.U32.HI UR8, URZ, 0x4, UR9 ;  /* 0x000000043f087899 */ /* 0x000fe20008011609 */
[--C-:B------:R-:W-:Y:S01]  /*1bf0*/  SHF.R.S32.HI R15, RZ, 0x1f, R14.reuse ;  /* 0x0000001fff0f7819 */ /* 0x100fe2000001140e */
[----:B------:R-:W-:Y:S01]  /*1c00*/  ULOP3.LUT UR4, UR4, UR7, URZ, 0x3c, !UPT ;  /* 0x0000000704047292 */ /* 0x000fe2000f8e3c3f */
[----:B------:R-:W-:Y:S01]  /*1c10*/  LOP3.LUT R8, R0, 0x3, RZ, 0xc0, !PT ;  /* 0x0000000300087812 */ /* 0x000fe200078ec0ff */
[C---:B------:R-:W-:Y:S01]  /*1c20*/  IMAD R17, R12.reuse, UR11, R11 ;  /* 0x0000000b0c117c24 */ /* 0x040fe2000f8e020b */
[----:B------:R-:W-:Y:S01]  /*1c30*/  UIMAD UR5, UR8, -0x11, UR5 ;  /* 0xffffffef080578a4 */ /* 0x000fe2000f8e0205 */
[----:B------:R-:W-:Y:S01]  /*1c40*/  IMAD.WIDE.U32 R10, R12, UR10, R14 ;  /* 0x0000000a0c0a7c25 */ /* 0x000fe2000f8e000e */
[----:B------:R-:W-:-:S03]  /*1c50*/  @UP1 ULOP3.LUT UR4, UR4, 0x1, UR8, 0x78, !UPT ;  /* 0x0000000104041892 */ /* 0x000fc6000f8e7808 */
[----:B------:R-:W-:Y:S01]  /*1c60*/  IMAD R19, R8, -0x2, R19 ;  /* 0xfffffffe08137824 */ /* 0x000fe200078e0213 */
[----:B------:R-:W-:Y:S01]  /*1c70*/  IADD3 R8, -R13, UR12, R16 ;  /* 0x0000000c0d087c10 */ /* 0x000fe2000fffe110 */
[----:B------:R-:W-:Y:S02]  /*1c80*/  IMAD.IADD R17, R11, 0x1, R17 ;  /* 0x000000010b117824 */ /* 0x000fe400078e0211 */
[----:B------:R-:W-:Y:S02]  /*1c90*/  IMAD.MOV.U32 R16, RZ, RZ, R10 ;  /* 0x000000ffff107224 */ /* 0x000fe400078e000a */
[----:B------:R-:W-:Y:S02]  /*1ca0*/  IMAD.IADD R11, R19, 0x1, -R20 ;  /* 0x00000001130b7824 */ /* 0x000fe400078e0a14 */
[----:B------:R-:W-:Y:S01]  /*1cb0*/  IMAD.MOV.U32 R10, RZ, RZ, -0x1 ;  /* 0xffffffffff0a7424 */ /* 0x000fe200078e00ff */
[----:B------:R-:W-:Y:S06]  /*1cc0*/  @P1 BRA `(.L_x_26) ;  /* 0x0000004800981947 */ /* 0x000fec0003800000 */
[----:B------:R-:W0:Y:S01]  /*1cd0*/  LDC.64 R100, c[0x0][0x6c8] ;  /* 0x0001b200ff647b82 */ /* 0x000e220000000a00 */
[----:B---3-5:R-:W-:Y:S01]  /*1ce0*/  ISETP.NE.AND P2, PT, R9, RZ, PT ;  /* 0x000000ff0900720c */ /* 0x028fe20003f45270 */
[----:B------:R-:W-:Y:S01]  /*1cf0*/  IMAD.WIDE R18, R18, 0x80, RZ ;  /* 0x0000008012127825 */ /* 0x000fe200078e02ff */
[----:B------:R-:W-:Y:S01]  /*1d00*/  ISETP.GT.AND P1, PT, R11, RZ, PT ;  /* 0x000000ff0b00720c */ /* 0x000fe20003f24270 */
[----:B------:R-:W-:Y:S02]  /*1d10*/  BSSY B0, `(.L_x_26) ;  /* 0x00004a1000007945 */ /* 0x000fe40003800000 */
[----:B------:R-:W-:Y:S01]  /*1d20*/  IMAD.SHL.U32 R13, R0, 0x2, RZ ;  /* 0x00000002000d7824 */ /* 0x000fe200078e00ff */
[----:B------:R-:W-:-:S04]  /*1d30*/  ISETP.GT.AND P5, PT, R8, RZ, P1 ;  /* 0x000000ff0800720c */ /* 0x000fc80000fa4270 */
[----:B------:R-:W-:Y:S01]  /*1d40*/  LOP3.LUT R97, R18, 0x6, R13, 0xf8, !PT ;  /* 0x0000000612617812 */ /* 0x000fe200078ef80d */
[----:B0-----:R-:W-:-:S04]  /*1d50*/  IMAD R20, R19, R100, RZ ;  /* 0x0000006413147224 */ /* 0x001fc800078e02ff */
[----:B------:R-:W-:-:S04]  /*1d60*/  IMAD.WIDE.U32 R90, R97, R100, R16 ;  /* 0x00000064615a7225 */ /* 0x000fc800078e0010 */
[----:B------:R-:W-:-:S04]  /*1d70*/  IMAD R13, R97, R101, R20 ;  /* 0x00000065610d7224 */ /* 0x000fc800078e0214 */
[----:B------:R-:W-:Y:S01]  /*1d80*/  IMAD.IADD R99, R91, 0x1, R13 ;  /* 0x000000015b637824 */ /* 0x000fe200078e020d */
[----:B------:R-:W-:Y:S06]  /*1d90*/  @!P2 BRA `(.L_x_27) ;  /* 0x0000003000e4a947 */ /* 0x000fec0003800000 */
[----:B------:R-:W-:Y:S01]  /*1da0*/  ULDC.64 UR8, c[0x0][0x6b8] ;  /* 0x0001ae0000087ab9 */ /* 0x000fe20000000a00 */
[----:B------:R-:W-:Y:S01]  /*1db0*/  ULDC.64 UR12, c[0x0][0x6b0] ;  /* 0x0001ac00000c7ab9 */ /* 0x000fe20000000a00 */
[----:B------:R-:W-:Y:S01]  /*1dc0*/  IMAD R13, R21, UR8, RZ ;  /* 0x00000008150d7c24 */ /* 0x000fe2000f8e02ff */
[----:B------:R-:W-:Y:S01]  /*1dd0*/  ULDC.64 UR16, c[0x0][0x6a8] ;  /* 0x0001aa0000107ab9 */ /* 0x000fe20000000a00 */
[----:B------:R-:W-:Y:S01]  /*1de0*/  IMAD R18, R19, UR12, RZ ;  /* 0x0000000c13127c24 */ /* 0x000fe2000f8e02ff */
[----:B------:R-:W0:Y:S01]  /*1df0*/  LDC.64 R88, c[0x0][0x6b0] ;  /* 0x0001ac00ff587b82 */ /* 0x000e220000000a00 */
[----:B------:R-:W-:Y:S01]  /*1e00*/  IMAD.WIDE.U32 R94, R12, UR8, R14 ;  /* 0x000000080c5e7c25 */ /* 0x000fe2000f8e000e */
[----:B------:R-:W-:-:S03]  /*1e10*/  ULDC.64 UR10, c[0x0][0x6c0] ;  /* 0x0001b000000a7ab9 */ /* 0x000fc60000000a00 */
[----:B------:R-:W-:Y:S02]  /*1e20*/  IMAD R93, R12, UR9, R13 ;  /* 0x000000090c5d7c24 */ /* 0x000fe4000f8e020d */
[----:B------:R-:W-:Y:S02]  /*1e30*/  IMAD R91, R97, UR13, R18 ;  /* 0x0000000d615b7c24 */ /* 0x000fe4000f8e0212 */
[----:B------:R-:W-:Y:S02]  /*1e40*/  IMAD.IADD R19, R95, 0x1, R93 ;  /* 0x000000015f137824 */ /* 0x000fe400078e025d */
[----:B------:R-:W-:-:S04]  /*1e50*/  IMAD.MOV.U32 R18, RZ, RZ, R94 ;  /* 0x000000ffff127224 */ /* 0x000fc800078e005e */
[----:B------:R-:W-:-:S04]  /*1e60*/  IMAD.WIDE.U32 R16, R97, UR12, R18 ;  /* 0x0000000c61107c25 */ /* 0x000fc8000f8e0012 */
[----:B------:R-:W-:Y:S01]  /*1e70*/  IMAD.IADD R13, R17, 0x1, R91 ;  /* 0x00000001110d7824 */ /* 0x000fe200078e025b */
[----:B------:R-:W-:-:S04]  /*1e80*/  LEA R20, P2, R16, UR16, 0x2 ;  /* 0x0000001010147c11 */ /* 0x000fc8000f8410ff */
[----:B------:R-:W-:-:S05]  /*1e90*/  LEA.HI.X R21, R16, UR17, R13, 0x2, P2 ;  /* 0x0000001110157c11 */ /* 0x000fca00090f140d */
[----:B------:R-:W3:Y:S01]  /*1ea0*/  @P5 LDG.E.LTC128B R98, desc[UR14][R20.64] ;  /* 0x0000000e14625981 */ /* 0x000ee2000c1e1920 */
[C---:B------:R-:W-:Y:S01]  /*1eb0*/  LEA R16, P2, R90.reuse, UR10, 0x2 ;  /* 0x0000000a5a107c11 */ /* 0x040fe2000f8410ff */
[C---:B------:R-:W-:Y:S01]  /*1ec0*/  IMAD.WIDE.U32 R22, R97.reuse, UR12, R14 ;  /* 0x0000000c61167c25 */ /* 0x040fe2000f8e000e */
[----:B------:R-:W-:Y:S02]  /*1ed0*/  BSSY B1, `(.L_x_28) ;  /* 0x0000015000017945 */ /* 0x000fe40003800000 */
[----:B------:R-:W-:Y:S01]  /*1ee0*/  LEA.HI.X R17, R90, UR11, R99, 0x2, P2 ;  /* 0x0000000b5a117c11 */ /* 0x000fe200090f1463 */
[----:B0-----:R-:W-:Y:S01]  /*1ef0*/  IMAD.WIDE.U32 R96, R97, UR12, R88 ;  /* 0x0000000c61607c25 */ /* 0x001fe2000f8e0058 */
[----:B------:R-:W-:-:S03]  /*1f00*/  ISETP.GT.AND P2, PT, R11, 0x1, PT ;  /* 0x000000010b00780c */ /* 0x000fc60003f44270 */
[C---:B------:R-:W-:Y:S01]  /*1f10*/  IMAD.IADD R99, R91.reuse, 0x1, R97 ;  /* 0x000000015b637824 */ /* 0x040fe200078e0261 */
[----:B------:R-:W-:Y:S01]  /*1f20*/  IADD3 R94, P4, R94, R96, RZ ;  /* 0x000000605e5e7210 */ /* 0x000fe20007f9e0ff */
[----:B------:R-:W-:-:S03]  /*1f30*/  IMAD.IADD R23, R91, 0x1, R23 ;  /* 0x000000015b177824 */ /* 0x000fc600078e0217 */
[----:B------:R-:W-:Y:S01]  /*1f40*/  LEA R18, P6, R94, UR16, 0x2 ;  /* 0x000000105e127c11 */ /* 0x000fe2000f8c10ff */
[----:B------:R-:W-:Y:S02]  /*1f50*/  IMAD.X R19, R99, 0x1, R19, P4 ;  /* 0x0000000163137824 */ /* 0x000fe400020e0613 */
[----:B------:R-:W-:Y:S01]  /*1f60*/  IMAD.WIDE.U32 R88, R12, UR8, R22 ;  /* 0x000000080c587c25 */ /* 0x000fe2000f8e0016 */
[----:B------:R-:W-:Y:S02]  /*1f70*/  LEA R22, P4, R100, R16, 0x2 ;  /* 0x0000001064167211 */ /* 0x000fe400078810ff */
[----:B------:R-:W-:Y:S02]  /*1f80*/  LEA.HI.X R19, R94, UR17, R19, 0x2, P6 ;  /* 0x000000115e137c11 */ /* 0x000fe4000b0f1413 */
[----:B------:R-:W-:Y:S01]  /*1f90*/  LEA R90, P6, R88, UR16, 0x2 ;  /* 0x00000010585a7c11 */ /* 0x000fe2000f8c10ff */
[----:B---3--:R-:W-:-:S04]  /*1fa0*/  IMAD R13, R98, R9, RZ ;  /* 0x00000009620d7224 */ /* 0x008fc800078e02ff */
[----:B--2---:R-:W-:Y:S02]  /*1fb0*/  IMAD R95, R24, R7, R13 ;  /* 0x00000007185f7224 */ /* 0x004fe400078e020d */
[----:B------:R-:W-:-:S03]  /*1fc0*/  IMAD.IADD R13, R93, 0x1, R89 ;  /* 0x000000015d0d7824 */ /* 0x000fc600078e0259 */
[----:B------:R0:W-:Y:S01]  /*1fd0*/  @P5 STG.E desc[UR14][R16.64], R95 ;  /* 0x0000005f10005986 */ /* 0x0001e2000c10190e */
[----:B------:R-:W-:Y:S02]  /*1fe0*/  ISETP.GT.AND P5, PT, R8, RZ, P2 ;  /* 0x000000ff0800720c */ /* 0x000fe400017a4270 */
[----:B------:R-:W-:-:S11]  /*1ff0*/  LEA.HI.X R91, R88, UR17, R13, 0x2, P6 ;  /* 0x00000011585b7c11 */ /* 0x000fd6000b0f140d */
[----:B0-----:R-:W-:Y:S05]  /*2000*/  @!P5 BRA `(.L_x_29) ;  /* 0x000000000004d947 */ /* 0x001fea0003800000 */
[----:B------:R0:W5:Y:S02]  /*2010*/  LDG.E.LTC128B R98, desc[UR14][R18.64] ;  /* 0x0000000e12627981 */ /* 0x000164000c1e1920 */
.L_x_29:
[----:B------:R-:W-:Y:S05]  /*2020*/  BSYNC B1 ;  /* 0x0000000000017941 */ /* 0x000fea0003800000 */
.L_x_28:
[----:B-----5:R-:W-:Y:S01]  /*2030*/  IMAD R24, R98, R9, RZ ;  /* 0x0000000962187224 */ /* 0x020fe200078e02ff */
[----:B------:R-:W-:Y:S01]  /*2040*/  LEA.HI.X R23, R100, R17, R101, 0x2, P4 ;  /* 0x0000001164177211 */ /* 0x000fe200020f1465 */
[----:B------:R-:W-:Y:S01]  /*2050*/  BSSY B1, `(.L_x_30) ;  /* 0x0000008000017945 */ /* 0x000fe20003800000 */
[----:B------:R-:W-:Y:S01]  /*2060*/  ISETP.GT.AND P1, PT, R8, 0x8, P1 ;  /* 0x000000080800780c */ /* 0x000fe20000f24270 */
[----:B------:R-:W-:Y:S01]  /*2070*/  IMAD R25, R25, R7, R24 ;  /* 0x0000000719197224 */ /* 0x000fe200078e0218 */
[----:B------:R-:W-:-:S04]  /*2080*/  IADD3 R14, P6, R14, R96, RZ ;  /* 0x000000600e0e7210 */ /* 0x000fc80007fde0ff */
[----:B------:R1:W-:Y:S01]  /*2090*/  @P5 STG.E desc[UR14][R22.64], R25 ;  /* 0x0000001916005986 */ /* 0x0003e2000c10190e */
[----:B------:R-:W-:-:S06]  /*20a0*/  IMAD.X R15, R15, 0x1, R99, P6 ;  /* 0x000000010f0f7824 */ /* 0x000fcc00030e0663 */
[----:B------:R-:W-:Y:S05]  /*20b0*/  @!P1 BRA `(.L_x_31) ;  /* 0x0000000000049947 */ /* 0x000fea0003800000 */
[----:B------:R2:W5:Y:S02]  /*20c0*/  LDG.E.LTC128B R98, desc[UR14][R90.64+0x20] ;  /* 0x0000200e5a627981 */ /* 0x000564000c1e1920 */
.L_x_31:
[----:B------:R-:W-:Y:S05]  /*20d0*/  BSYNC B1 ;  /* 0x0000000000017941 */ /* 0x000fea0003800000 */
.L_x_30:
[----:B------:R-:W-:Y:S01]  /*20e0*/  IMAD.WIDE.U32 R12, R12, UR8, R14 ;  /* 0x000000080c0c7c25 */ /* 0x000fe2000f8e000e */
[----:B------:R-:W-:Y:S01]  /*20f0*/  ISETP.GT.AND P2, PT, R8, 0x8, P2 ;  /* 0x000000080800780c */ /* 0x000fe20001744270 */
[----:B------:R-:W-:Y:S01]  /*2100*/  USHF.L.U64.HI UR10, UR12, 0x5, UR13 ;  /* 0x000000050c0a7899 */ /* 0x000fe2000801020d */
[----:B------:R-:W-:Y:S01]  /*2110*/  ISETP.GT.AND P4, PT, R11, 0x8, PT ;  /* 0x000000080b00780c */ /* 0x000fe20003f84270 */
[----:B------:R-:W-:Y:S01]  /*2120*/  IMAD.IADD R13, R93, 0x1, R13 ;  /* 0x000000015d0d7824 */ /* 0x000fe200078e020d */
[----:B------:R-:W-:Y:S01]  /*2130*/  LEA R14, P6, R12, UR16, 0x2 ;  /* 0x000000100c0e7c11 */ /* 0x000fe2000f8c10ff */
[----:B-----5:R-:W-:Y:S01]  /*2140*/  IMAD R24, R98, R9, RZ ;  /* 0x0000000962187224 */ /* 0x020fe200078e02ff */
[----:B------:R-:W-:Y:S01]  /*2150*/  USHF.L.U32 UR9, UR12, 0x5, URZ ;  /* 0x000000050c097899 */ /* 0x000fe2000800063f */
[----:B------:R-:W-:Y:S01]  /*2160*/  BSSY B1, `(.L_x_32) ;  /* 0x0000009000017945 */ /* 0x000fe20003800000 */
[----:B------:R-:W-:Y:S01]  /*2170*/  LEA.HI.X R15, R12, UR17, R13, 0x2, P6 ;  /* 0x000000110c0f7c11 */ /* 0x000fe2000b0f140d */
[----:B-1----:R-:W-:Y:S01]  /*2180*/  IMAD R25, R26, R7, R24 ;  /* 0x000000071a197224 */ /* 0x002fe200078e0218 */
[----:B------:R-:W-:Y:S01]  /*2190*/  ISETP.GT.AND P5, PT, R8, RZ, P4 ;  /* 0x000000ff0800720c */ /* 0x000fe200027a4270 */
[----:B------:R-:W-:-:S02]  /*21a0*/  @P1 IMAD.MOV.U32 R12, RZ, RZ, R16 ;  /* 0x000000ffff0c1224 */ /* 0x000fc400078e0010 */
[----:B------:R-:W-:-:S05]  /*21b0*/  @P1 IMAD.MOV.U32 R13, RZ, RZ, R17 ;  /* 0x000000ffff0d1224 */ /* 0x000fca00078e0011 */
[----:B------:R1:W-:Y:S01]  /*21c0*/  @P1 STG.E desc[UR14][R12.64+0x20], R25 ;  /* 0x000020190c001986 */ /* 0x0003e2000c10190e */
[----:B------:R-:W-:Y:S05]  /*21d0*/  @!P2 BRA `(.L_x_33) ;  /* 0x000000000004a947 */ /* 0x000fea0003800000 */
[----:B------:R3:W5:Y:S02]  /*21e0*/  LDG.E.LTC128B R98, desc[UR14][R14.64+0x20] ;  /* 0x0000200e0e627981 */ /* 0x000764000c1e1920 */
.L_x_33:
[----:B------:R-:W-:Y:S05]  /*21f0*/  BSYNC B1 ;  /* 0x0000000000017941 */ /* 0x000fea0003800000 */
.L_x_32:
[----:B-1---5:R-:W-:Y:S01]  /*2200*/  IMAD R12, R98, R9, RZ ;  /* 0x00000009620c7224 */ /* 0x022fe200078e02ff */
[----:B------:R-:W-:Y:S01]  /*2210*/  IADD3 R24, P1, R20, UR9, RZ ;  /* 0x0000000914187c10 */ /* 0x000fe2000ff3e0ff */
[----:B---3--:R-:W-:Y:S02]  /*2220*/  @P2 IMAD.MOV.U32 R14, RZ, RZ, R22 ;  /* 0x000000ffff0e2224 */ /* 0x008fe400078e0016 */
[----:B--2---:R-:W-:Y:S01]  /*2230*/  IMAD R91, R27, R7, R12 ;  /* 0x000000071b5b7224 */ /* 0x004fe200078e020c */
[----:B------:R-:W-:Y:S01]  /*2240*/  IADD3.X R25, R21, UR10, RZ, P1, !PT ;  /* 0x0000000a15197c10 */ /* 0x000fe20008ffe4ff */
[----:B------:R-:W-:-:S05]  /*2250*/  @P2 IMAD.MOV.U32 R15, RZ, RZ, R23 ;  /* 0x000000ffff0f2224 */ /* 0x000fca00078e0017 */
[----:B------:R1:W-:Y:S04]  /*2260*/  @P2 STG.E desc[UR14][R14.64+0x20], R91 ;  /* 0x0000205b0e002986 */ /* 0x0003e8000c10190e */
[----:B------:R-:W2:Y:S01]  /*2270*/  @P5 LDG.E.LTC128B R98, desc[UR14][R24.64] ;  /* 0x0000000e18625981 */ /* 0x000ea2000c1e1920 */
[C---:B------:R-:W-:Y:S01]  /*2280*/  IMAD.SHL.U32 R13, R100.reuse, 0x20, RZ ;  /* 0x00000020640d7824 */ /* 0x040fe200078e00ff */
[----:B------:R-:W-:Y:S01]  /*2290*/  SHF.L.U64.HI R12, R100, 0x5, R101 ;  /* 0x00000005640c7819 */ /* 0x000fe20000010265 */
[----:B------:R-:W-:Y:S01]  /*22a0*/  BSSY B1, `(.L_x_34) ;  /* 0x000000c000017945 */ /* 0x000fe20003800000 */
[----:B------:R-:W-:Y:S02]  /*22b0*/  ISETP.GT.AND P1, PT, R11, 0x9, PT ;  /* 0x000000090b00780c */ /* 0x000fe40003f24270 */
[----:B------:R-:W-:-:S02]  /*22c0*/  IADD3 R26, P6, R13, R16, RZ ;  /* 0x000000100d1a7210 */ /* 0x000fc40007fde0ff */
[----:B------:R-:W-:-:S03]  /*22d0*/  ISETP.GT.AND P2, PT, R8, RZ, P1 ;  /* 0x000000ff0800720c */ /* 0x000fc60000f44270 */
[----:B------:R-:W-:Y:S02]  /*22e0*/  IMAD.X R27, R12, 0x1, R17, P6 ;  /* 0x000000010c1b7824 */ /* 0x000fe400030e0611 */
[----:B--2---:R-:W-:-:S04]  /*22f0*/  IMAD R88, R98, R9, RZ ;  /* 0x0000000962587224 */ /* 0x004fc800078e02ff */
[----:B------:R-:W-:Y:S01]  /*2300*/  IMAD R93, R28, R7, R88 ;  /* 0x000000071c5d7224 */ /* 0x000fe200078e0258 */
[----:B------:R-:W-:-:S04]  /*2310*/  IADD3 R88, P6, R18, UR9, RZ ;  /* 0x0000000912587c10 */ /* 0x000fc8000ffde0ff */
[----:B------:R1:W-:Y:S01]  /*2320*/  @P5 STG.E desc[UR14][R26.64], R93 ;  /* 0x0000005d1a005986 */ /* 0x0003e2000c10190e */
[----:B------:R-:W-:Y:S01]  /*2330*/  IADD3.X R89, R19, UR10, RZ, P6, !PT ;  /* 0x0000000a13597c10 */ /* 0x000fe2000b7fe4ff */
[----:B------:R-:W-:Y:S07]  /*2340*/  @!P2 BRA `(.L_x_35) ;  /* 0x000000000004a947 */ /* 0x000fee0003800000 */
[----:B------:R2:W5:Y:S02]  /*2350*/  LDG.E.LTC128B R98, desc[UR14][R88.64] ;  /* 0x0000000e58627981 */ /* 0x000564000c1e1920 */
.L_x_35:
[----:B------:R-:W-:Y:S05]  /*2360*/  BSYNC B1 ;  /* 0x0000000000017941 */ /* 0x000fea0003800000 */
.L_x_34:
[----:B------:R-:W-:Y:S01]  /*2370*/  UIADD3 UR7, UP0, UR9, 0x20, URZ ;  /* 0x0000002009077890 */ /* 0x000fe2000ff1e03f */
[----:B------:R-:W-:Y:S01]  /*2380*/  ISETP.GT.AND P4, PT, R8, 0x8, P4 ;  /* 0x000000080800780c */ /* 0x000fe20002784270 */
[----:B-1---5:R-:W-:Y:S01]  /*2390*/  IMAD R14, R98, R9, RZ ;  /* 0x00000009620e7224 */ /* 0x022fe200078e02ff */
[----:B------:R-:W-:Y:S01]  /*23a0*/  IADD3 R90, P5, R13, R22, RZ ;  /* 0x000000160d5a7210 */ /* 0x000fe20007fbe0ff */
[----:B------:R-:W-:Y:S02]  /*23b0*/  UIADD3.X UR8, URZ, UR10, URZ, UP0, !UPT ;  /* 0x0000000a3f087290 */ /* 0x000fe400087fe43f */
[----:B------:R-:W-:Y:S01]  /*23c0*/  IADD3 R20, P6, R20, UR7, RZ ;  /* 0x0000000714147c10 */ /* 0x000fe2000ffde0ff */
[----:B------:R-:W-:Y:S02]  /*23d0*/  IMAD R93, R29, R7, R14 ;  /* 0x000000071d5d7224 */ /* 0x000fe400078e020e */
[----:B------:R-:W-:Y:S01]  /*23e0*/  IMAD.X R91, R12, 0x1, R23, P5 ;  /* 0x000000010c5b7824 */ /* 0x000fe200028e0617 */
[----:B------:R-:W-:-:S04]  /*23f0*/  IADD3.X R21, R21, UR8, RZ, P6, !PT ;  /* 0x0000000815157c10 */ /* 0x000fc8000b7fe4ff */
[----:B------:R1:W-:Y:S04]  /*2400*/  @P2 STG.E desc[UR14][R90.64], R93 ;  /* 0x0000005d5a002986 */ /* 0x0003e8000c10190e */
[----:B------:R-:W3:Y:S01]  /*2410*/  @P4 LDG.E.LTC128B R98, desc[UR14][R20.64] ;  /* 0x0000000e14624981 */ /* 0x000ee2000c1e1920 */
[----:B------:R-:W-:Y:S01]  /*2420*/  IADD3 R15, P2, R13, 0x20, RZ ;  /* 0x000000200d0f7810 */ /* 0x000fe20007f5e0ff */
[----:B------:R-:W-:Y:S01]  /*2430*/  BSSY B1, `(.L_x_36) ;  /* 0x000000e000017945 */ /* 0x000fe20003800000 */
[----:B------:R-:W-:Y:S02]  /*2440*/  ISETP.GT.AND P1, PT, R8, 0x8, P1 ;  /* 0x000000080800780c */ /* 0x000fe40000f24270 */
[----:B------:R-:W-:Y:S01]  /*2450*/  IADD3 R16, P5, R15, R16, RZ ;  /* 0x000000100f107210 */ /* 0x000fe20007fbe0ff */
[----:B------:R-:W-:Y:S01]  /*2460*/  IMAD.X R14, RZ, RZ, R12, P2 ;  /* 0x000000ffff0e7224 */ /* 0x000fe200010e060c */
[----:B0-----:R-:W-:-:S02]  /*2470*/  IADD3 R18, P6, R18, UR7, RZ ;  /* 0x0000000712127c10 */ /* 0x001fc4000ffde0ff */
[----:B------:R-:W-:Y:S01]  /*2480*/  ISETP.GT.AND P2, PT, R11, 0x10, PT ;  /* 0x000000100b00780c */ /* 0x000fe20003f44270 */
[----:B------:R-:W-:Y:S01]  /*2490*/  IMAD.X R17, R14, 0x1, R17, P5 ;  /* 0x000000010e117824 */ /* 0x000fe200028e0611 */
[----:B------:R-:W-:Y:S02]  /*24a0*/  IADD3 R28, P5, R15, R22, RZ ;  /* 0x000000160f1c7210 */ /* 0x000fe40007fbe0ff */
[----:B------:R-:W-:Y:S01]  /*24b0*/  IADD3.X R19, R19, UR8, RZ, P6, !PT ;  /* 0x0000000813137c10 */ /* 0x000fe2000b7fe4ff */
[----:B---3--:R-:W-:-:S04]  /*24c0*/  IMAD R29, R98, R9, RZ ;  /* 0x00000009621d7224 */ /* 0x008fc800078e02ff */
[----:B------:R-:W-:-:S05]  /*24d0*/  IMAD R95, R30, R7, R29 ;  /* 0x000000071e5f7224 */ /* 0x000fca00078e021d */
[----:B------:R1:W-:Y:S01]  /*24e0*/  @P4 STG.E desc[UR14][R16.64], R95 ;  /* 0x0000005f10004986 */ /* 0x0003e2000c10190e */
[----:B------:R-:W-:Y:S05]  /*24f0*/  @!P1 BRA `(.L_x_37) ;  /* 0x0000000000049947 */ /* 0x000fea0003800000 */
[----:B------:R0:W5:Y:S02]  /*2500*/  LDG.E.LTC128B R98, desc[UR14][R18.64] ;  /* 0x0000000e12627981 */ /* 0x000164000c1e1920 */
.L_x_37:
[----:B------:R-:W-:Y:S05]  /*2510*/  BSYNC B1 ;  /* 0x0000000000017941 */ /* 0x000fea0003800000 */
.L_x_36:
[----:B-1---5:R-:W-:Y:S01]  /*2520*/  IMAD R16, R98, R9, RZ ;  /* 0x0000000962107224 */ /* 0x022fe200078e02ff */
[----:B------:R-:W-:Y:S01]  /*2530*/  ISETP.GT.AND P4, PT, R8, RZ, P2 ;  /* 0x000000ff0800720c */ /* 0x000fe20001784270 */
[----:B------:R-:W-:Y:S01]  /*2540*/  IMAD.X R29, R14, 0x1, R23, P5 ;  /* 0x000000010e1d7824 */ /* 0x000fe200028e0617 */
[----:B------:R-:W-:Y:S01]  /*2550*/  BSSY B1, `(.L_x_38) ;  /* 0x0000008000017945 */ /* 0x000fe20003800000 */
[----:B------:R-:W-:Y:S01]  /*2560*/  IMAD R31, R31, R7, R16 ;  /* 0x000000071f1f7224 */ /* 0x000fe200078e0210 */
[----:B------:R-:W-:Y:S02]  /*2570*/  IADD3 R16, P6, R24, UR9, RZ ;  /* 0x0000000918107c10 */ /* 0x000fe4000ffde0ff */
[----:B0-----:R-:W-:Y:S02]  /*2580*/  IADD3 R18, P5, R26, R13, RZ ;  /* 0x0000000d1a127210 */ /* 0x001fe40007fbe0ff */
[----:B------:R0:W-:Y:S01]  /*2590*/  @P1 STG.E desc[UR14][R28.64], R31 ;  /* 0x0000001f1c001986 */ /* 0x0001e2000c10190e */
[----:B------:R-:W-:-:S04]  /*25a0*/  IADD3.X R17, R25, UR10, RZ, P6, !PT ;  /* 0x0000000a19117c10 */ /* 0x000fc8000b7fe4ff */
[----:B------:R-:W-:Y:S06]  /*25b0*/  @!P4 BRA `(.L_x_39) ;  /* 0x000000000004c947 */ /* 0x000fec0003800000 */
[----:B------:R1:W5:Y:S02]  /*25c0*/  LDG.E.LTC128B R98, desc[UR14][R16.64] ;  /* 0x0000000e10627981 */ /* 0x000364000c1e1920 */
.L_x_39:
[----:B------:R-:W-:Y:S05]  /*25d0*/  BSYNC B1 ;  /* 0x0000000000017941 */ /* 0x000fea0003800000 */
.L_x_38:
[----:B------:R-:W-:Y:S01]  /*25e0*/  ISETP.GT.AND P1, PT, R11, 0x11, PT ;  /* 0x000000110b00780c */ /* 0x000fe20003f24270 */
[----:B------:R-:W-:Y:S01]  /*25f0*/  IMAD.X R19, R27, 0x1, R12, P5 ;  /* 0x000000011b137824 */ /* 0x000fe200028e060c */
[----:B------:R-:W-:Y:S01]  /*2600*/  BSSY B1, `(.L_x_40) ;  /* 0x000000a000017945 */ /* 0x000fe20003800000 */
[----:B-----5:R-:W-:Y:S01]  /*2610*/  IMAD R20, R98, R9, RZ ;  /* 0x0000000962147224 */ /* 0x020fe200078e02ff */
[----:B------:R-:W-:Y:S02]  /*2620*/  ISETP.GT.AND P5, PT, R8, RZ, P1 ;  /* 0x000000ff0800720c */ /* 0x000fe40000fa4270 */
[----:B------:R-:W-:Y:S01]  /*2630*/  IADD3 R22, P6, R90, R13, RZ ;  /* 0x0000000d5a167210 */ /* 0x000fe20007fde0ff */
[----:B------:R-:W-:-:S05]  /*2640*/  IMAD R23, R32, R7, R20 ;  /* 0x0000000720177224 */ /* 0x000fca00078e0214 */
[----:B------:R3:W-:Y:S01]  /*2650*/  @P4 STG.E desc[UR14][R18.64], R23 ;  /* 0x0000001712004986 */ /* 0x0007e2000c10190e */
[----:B------:R-:W-:-:S04]  /*2660*/  IADD3 R20, P4, R88, UR9, RZ ;  /* 0x0000000958147c10 */ /* 0x000fc8000ff9e0ff */
[----:B------:R-:W-:Y:S01]  /*2670*/  IADD3.X R21, R89, UR10, RZ, P4, !PT ;  /* 0x0000000a59157c10 */ /* 0x000fe2000a7fe4ff */
[----:B------:R-:W-:Y:S08]  /*2680*/  @!P5 BRA `(.L_x_41) ;  /* 0x000000000004d947 */ /* 0x000ff00003800000 */
[----:B------:R4:W5:Y:S02]  /*2690*/  LDG.E.LTC128B R98, desc[UR14][R20.64] ;  /* 0x0000000e14627981 */ /* 0x000964000c1e1920 */
.L_x_41:
[----:B------:R-:W-:Y:S05]  /*26a0*/  BSYNC B1 ;  /* 0x0000000000017941 */ /* 0x000fea0003800000 */
.L_x_40:
[----:B0----5:R-:W-:Y:S01]  /*26b0*/  IMAD R28, R98, R9, RZ ;  /* 0x00000009621c7224 */ /* 0x021fe200078e02ff */
[----:B------:R-:W-:Y:S01]  /*26c0*/  ISETP.GT.AND P4, PT, R8, 0x8, P2 ;  /* 0x000000080800780c */ /* 0x000fe20001784270 */
[----:B---3--:R-:W-:Y:S01]  /*26d0*/  IMAD.X R23, R91, 0x1, R12, P6 ;  /* 0x000000015b177824 */ /* 0x008fe200030e060c */
[----:B------:R-:W-:Y:S01]  /*26e0*/  IADD3 R24, P2, R24, UR7, RZ ;  /* 0x0000000718187c10 */ /* 0x000fe2000ff5e0ff */
[----:B------:R-:W-:Y:S01]  /*26f0*/  IMAD R33, R33, R7, R28 ;  /* 0x0000000721217224 */ /* 0x000fe200078e021c */
[----:B------:R-:W-:Y:S02]  /*2700*/  BSSY B1, `(.L_x_42) ;  /* 0x0000005000017945 */ /* 0x000fe40003800000 */
[----:B------:R-:W-:Y:S02]  /*2710*/  IADD3.X R25, R25, UR8, RZ, P2, !PT ;  /* 0x0000000819197c10 */ /* 0x000fe400097fe4ff */
[----:B------:R0:W-:Y:S05]  /*2720*/  @P5 STG.E desc[UR14][R22.64], R33 ;  /* 0x0000002116005986 */ /* 0x0001ea000c10190e */
[----:B------:R-:W-:Y:S05]  /*2730*/  @!P4 BRA `(.L_x_43) ;  /* 0x000000000004c947 */ /* 0x000fea0003800000 */
[----:B------:R3:W5:Y:S02]  /*2740*/  LDG.E.LTC128B R98, desc[UR14][R24.64] ;  /* 0x0000000e18627981 */ /* 0x000764000c1e1920 */
.L_x_43:
[----:B------:R-:W-:Y:S05]  /*2750*/  BSYNC B1 ;  /* 0x0000000000017941 */ /* 0x000fea0003800000 */
.L_x_42:
[----:B---3-5:R-:W-:Y:S01]  /*2760*/  IMAD R25, R98, R9, RZ ;  /* 0x0000000962197224 */ /* 0x028fe200078e02ff */
[----:B------:R-:W-:Y:S01]  /*2770*/  IADD3 R24, P5, R15, R26, RZ ;  /* 0x0000001a0f187210 */ /* 0x000fe20007fbe0ff */
[----:B------:R-:W-:Y:S01]  /*2780*/  BSSY B1, `(.L_x_44) ;  /* 0x000000b000017945 */ /* 0x000fe20003800000 */
[----:B------:R-:W-:Y:S01]  /*2790*/  ISETP.GT.AND P1, PT, R8, 0x8, P1 ;  /* 0x000000080800780c */ /* 0x000fe20000f24270 */
[----:B------:R-:W-:Y:S01]  /*27a0*/  IMAD R29, R34, R7, R25 ;  /* 0x00000007221d7224 */ /* 0x000fe200078e0219 */
[----:B------:R-:W-:Y:S01]  /*27b0*/  IADD3 R26, P6, R88, UR7, RZ ;  /* 0x00000007581a7c10 */ /* 0x000fe2000ffde0ff */
[----:B------:R-:W-:Y:S01]  /*27c0*/  IMAD.X R25, R14, 0x1, R27, P5 ;  /* 0x000000010e197824 */ /* 0x000fe200028e061b */
[----:B------:R-:W-:Y:S02]  /*27d0*/  ISETP.GT.AND P2, PT, R11, 0x18, PT ;  /* 0x000000180b00780c */ /* 0x000fe40003f44270 */
[----:B------:R-:W-:Y:S02]  /*27e0*/  IADD3 R28, P5, R15, R90, RZ ;  /* 0x0000005a0f1c7210 */ /* 0x000fe40007fbe0ff */
[----:B------:R3:W-:Y:S01]  /*27f0*/  @P4 STG.E desc[UR14][R24.64], R29 ;  /* 0x0000001d18004986 */ /* 0x0007e2000c10190e */
[----:B------:R-:W-:-:S04]  /*2800*/  IADD3.X R27, R89, UR8, RZ, P6, !PT ;  /* 0x00000008591b7c10 */ /* 0x000fc8000b7fe4ff */
[----:B------:R-:W-:Y:S06]  /*2810*/  @!P1 BRA `(.L_x_45) ;  /* 0x0000000000049947 */ /* 0x000fec0003800000 */
[----:B------:R0:W5:Y:S02]  /*2820*/  LDG.E.LTC128B R98, desc[UR14][R26.64] ;  /* 0x0000000e1a627981 */ /* 0x000164000c1e1920 */
.L_x_45:
[----:B------:R-:W-:Y:S05]  /*2830*/  BSYNC B1 ;  /* 0x0000000000017941 */ /* 0x000fea0003800000 */
.L_x_44:
[----:B---3-5:R-:W-:Y:S01]  /*2840*/  IMAD R24, R98, R9, RZ ;  /* 0x0000000962187224 */ /* 0x028fe200078e02ff */
        /* <DEDUP_REMOVED lines=10> */
.L_x_47:
[----:B------:R-:W-:Y:S05]  /*28f0*/  BSYNC B1 ;  /* 0x0000000000017941 */ /* 0x000fea0003800000 */
.L_x_46:
[----:B------:R-:W-:Y:S01]  /*2900*/  ISETP.GT.AND P1, PT, R11, 0x19, PT ;  /* 0x000000190b00780c */ /* 0x000fe20003f24270 */
[----:B------:R-:W-:Y:S01]  /*2910*/  IMAD.X R27, R19, 0x1, R12, P5 ;  /* 0x00000001131b7824 */ /* 0x000fe200028e060c */
[----:B------:R-:W-:Y:S01]  /*2920*/  BSSY B1, `(.L_x_48) ;  /* 0x000000a000017945 */ /* 0x000fe20003800000 */
[----:B0----5:R-:W-:Y:S01]  /*2930*/  IMAD R28, R98, R9, RZ ;  /* 0x00000009621c7224 */ /* 0x021fe200078e02ff */
        /* <DEDUP_REMOVED lines=8> */
.L_x_49:
[----:B------:R-:W-:Y:S05]  /*29c0*/  BSYNC B1 ;  /* 0x0000000000017941 */ /* 0x000fea0003800000 */
.L_x_48:
[----:B-----5:R-:W-:Y:S01]  /*29d0*/  IMAD R32, R98, R9, RZ ;  /* 0x0000000962207224 */ /* 0x020fe200078e02ff */
[----:B------:R-:W-:Y:S01]  /*29e0*/  ISETP.GT.AND P4, PT, R8, 0x8, P2 ;  /* 0x000000080800780c */ /* 0x000fe20001784270 */
[----:B0-----:R-:W-:Y:S01]  /*29f0*/  IMAD.X R31, R23, 0x1, R12, P6 ;  /* 0x00000001171f7824 */ /* 0x001fe200030e060c */
[----:B-1----:R-:W-:Y:S01]  /*2a00*/  IADD3 R16, P2, R16, UR7, RZ ;  /* 0x0000000710107c10 */ /* 0x002fe2000ff5e0ff */
[----:B------:R-:W-:Y:S01]  /*2a10*/  IMAD R37, R37, R7, R32 ;  /* 0x0000000725257224 */ /* 0x000fe200078e0220 */
[----:B------:R-:W-:Y:S02]  /*2a20*/  BSSY B1, `(.L_x_50) ;  /* 0x0000005000017945 */ /* 0x000fe40003800000 */
[----:B------:R-:W-:Y:S02]  /*2a30*/  IADD3.X R17, R17, UR8, RZ, P2, !PT ;  /* 0x0000000811117c10 */ /* 0x000fe400097fe4ff */
[----:B------:R0:W-:Y:S05]  /*2a40*/  @P5 STG.E desc[UR14][R30.64], R37 ;  /* 0x000000251e005986 */ /* 0x0001ea000c10190e */
[----:B------:R-:W-:Y:S05]  /*2a50*/  @!P4 BRA `(.L_x_51) ;  /* 0x000000000004c947 */ /* 0x000fea0003800000 */
[----:B------:R1:W5:Y:S02]  /*2a60*/  LDG.E.LTC128B R98, desc[UR14][R16.64] ;  /* 0x0000000e10627981 */ /* 0x000364000c1e1920 */
.L_x_51:
[----:B------:R-:W-:Y:S05]  /*2a70*/  BSYNC B1 ;  /* 0x0000000000017941 */ /* 0x000fea0003800000 */
.L_x_50:
[----:B-1---5:R-:W-:Y:S01]  /*2a80*/  IMAD R17, R98, R9, RZ ;  /* 0x0000000962117224 */ /* 0x022fe200078e02ff */
        /* <DEDUP_REMOVED lines=12> */
.L_x_53:
[----:B------:R-:W-:Y:S05]  /*2b50*/  BSYNC B1 ;  /* 0x0000000000017941 */ /* 0x000fea0003800000 */
.L_x_52:
        /* <DEDUP_REMOVED lines=11> */
.L_x_55:
[----:B------:R-:W-:Y:S05]  /*2c10*/  BSYNC B1 ;  /* 0x0000000000017941 */ /* 0x000fea0003800000 */
.L_x_54:
[----:B------:R-:W-:Y:S01]  /*2c20*/  ISETP.GT.AND P1, PT, R11, 0x21, PT ;  /* 0x000000210b00780c */ /* 0x000fe20003f24270 */
[----:B------:R-:W-:Y:S01]  /*2c30*/  IMAD.X R19, R27, 0x1, R12, P5 ;  /* 0x000000011b137824 */ /* 0x000fe200028e060c */
[----:B------:R-:W-:Y:S01]  /*2c40*/  BSSY B1, `(.L_x_56) ;  /* 0x000000a000017945 */ /* 0x000fe20003800000 */
[----:B----45:R-:W-:Y:S01]  /*2c50*/  IMAD R20, R98, R9, RZ ;  /* 0x0000000962147224 */ /* 0x030fe200078e02ff */
        /* <DEDUP_REMOVED lines=8> */
.L_x_57:
[----:B------:R-:W-:Y:S05]  /*2ce0*/  BSYNC B1 ;  /* 0x0000000000017941 */ /* 0x000fea0003800000 */
.L_x_56:
[----:B0----5:R-:W-:Y:S01]  /*2cf0*/  IMAD R32, R98, R9, RZ ;  /* 0x0000000962207224 */ /* 0x021fe200078e02ff */
[----:B------:R-:W-:Y:S01]  /*2d00*/  ISETP.GT.AND P4, PT, R8, 0x8, P2 ;  /* 0x000000080800780c */ /* 0x000fe20001784270 */
[----:B----4-:R-:W-:Y:S01]  /*2d10*/  IMAD.X R23, R31, 0x1, R12, P6 ;  /* 0x000000011f177824 */ /* 0x010fe200030e060c */
[----:B---3--:R-:W-:Y:S01]  /*2d20*/  IADD3 R24, P2, R24, UR7, RZ ;  /* 0x0000000718187c10 */ /* 0x008fe2000ff5e0ff */
[----:B------:R-:W-:Y:S01]  /*2d30*/  IMAD R41, R41, R7, R32 ;  /* 0x0000000729297224 */ /* 0x000fe200078e0220 */
[----:B------:R-:W-:Y:S02]  /*2d40*/  BSSY B1, `(.L_x_58) ;  /* 0x0000005000017945 */ /* 0x000fe40003800000 */
[----:B------:R-:W-:Y:S02]  /*2d50*/  IADD3.X R25, R25, UR8, RZ, P2, !PT ;  /* 0x0000000819197c10 */ /* 0x000fe400097fe4ff */
[----:B------:R0:W-:Y:S05]  /*2d60*/  @P5 STG.E desc[UR14][R22.64], R41 ;  /* 0x0000002916005986 */ /* 0x0001ea000c10190e */
[----:B------:R-:W-:Y:S05]  /*2d70*/  @!P4 BRA `(.L_x_59) ;  /* 0x000000000004c947 */ /* 0x000fea0003800000 */
[----:B------:R3:W5:Y:S02]  /*2d80*/  LDG.E.LTC128B R98, desc[UR14][R24.64] ;  /* 0x0000000e18627981 */ /* 0x000764000c1e1920 */
.L_x_59:
[----:B------:R-:W-:Y:S05]  /*2d90*/  BSYNC B1 ;  /* 0x0000000000017941 */ /* 0x000fea0003800000 */
.L_x_58:
        /* <DEDUP_REMOVED lines=13> */
.L_x_61:
[----:B------:R-:W-:Y:S05]  /*2e70*/  BSYNC B1 ;  /* 0x0000000000017941 */ /* 0x000fea0003800000 */
.L_x_60:
[----:B---3-5:R-:W-:Y:S01]  /*2e80*/  IMAD R24, R98, R9, RZ ;  /* 0x0000000962187224 */ /* 0x028fe200078e02ff */
[----:B------:R-:W-:Y:S01]  /*2e90*/  ISETP.GT.AND P4, PT, R8, RZ, P2 ;  /* 0x000000ff0800720c */ /* 0x000fe20001784270 */
[----:B------:R-:W-:Y:S01]  /*2ea0*/  IMAD.X R33, R31, 0x1, R14, P5 ;  /* 0x000000011f217824 */ /* 0x000fe200028e060e */
[----:B------:R-:W-:Y:S01]  /*2eb0*/  BSSY B1, `(.L_x_62) ;  /* 0x0000008000017945 */ /* 0x000fe20003800000 */
[----:B------:R-:W-:Y:S01]  /*2ec0*/  IMAD R43, R43, R7, R24 ;  /* 0x000000072b2b7224 */ /* 0x000fe200078e0218 */
[----:B------:R-:W-:Y:S02]  /*2ed0*/  IADD3 R24, P6, R16, UR9, RZ ;  /* 0x0000000910187c10 */ /* 0x000fe4000ffde0ff */
[----:B----4-:R-:W-:Y:S02]  /*2ee0*/  IADD3 R26, P5, R18, R13, RZ ;  /* 0x0000000d121a7210 */ /* 0x010fe40007fbe0ff */
[----:B------:R3:W-:Y:S01]  /*2ef0*/  @P1 STG.E desc[UR14][R32.64], R43 ;  /* 0x0000002b20001986 */ /* 0x0007e2000c10190e */
[----:B------:R-:W-:-:S04]  /*2f00*/  IADD3.X R25, R17, UR10, RZ, P6, !PT ;  /* 0x0000000a11197c10 */ /* 0x000fc8000b7fe4ff */
[----:B------:R-:W-:Y:S06]  /*2f10*/  @!P4 BRA `(.L_x_63) ;  /* 0x000000000004c947 */ /* 0x000fec0003800000 */
[----:B------:R4:W5:Y:S02]  /*2f20*/  LDG.E.LTC128B R98, desc[UR14][R24.64] ;  /* 0x0000000e18627981 */ /* 0x000964000c1e1920 */
.L_x_63:
[----:B------:R-:W-:Y:S05]  /*2f30*/  BSYNC B1 ;  /* 0x0000000000017941 */ /* 0x000fea0003800000 */
.L_x_62:
        /* <DEDUP_REMOVED lines=12> */
.L_x_65:
[----:B------:R-:W-:Y:S05]  /*3000*/  BSYNC B1 ;  /* 0x0000000000017941 */ /* 0x000fea0003800000 */
.L_x_64:
[----:B---3-5:R-:W-:Y:S01]  /*3010*/  IMAD R32, R98, R9, RZ ;  /* 0x0000000962207224 */ /* 0x028fe200078e02ff */
        /* <DEDUP_REMOVED lines=9> */
.L_x_67:
[----:B------:R-:W-:Y:S05]  /*30b0*/  BSYNC B1 ;  /* 0x0000000000017941 */ /* 0x000fea0003800000 */
.L_x_66:
        /* <DEDUP_REMOVED lines=13> */
.L_x_69:
[----:B------:R-:W-:Y:S05]  /*3190*/  BSYNC B1 ;  /* 0x0000000000017941 */ /* 0x000fea0003800000 */
.L_x_68:
[----:B-1---5:R-:W-:Y:S01]  /*31a0*/  IMAD R16, R98, R9, RZ ;  /* 0x0000000962107224 */ /* 0x022fe200078e02ff */
[----:B------:R-:W-:Y:S01]  /*31b0*/  ISETP.GT.AND P4, PT, R8, RZ, P2 ;  /* 0x000000ff0800720c */ /* 0x000fe20001784270 */
[----:B------:R-:W-:Y:S01]  /*31c0*/  IMAD.X R33, R23, 0x1, R14, P5 ;  /* 0x0000000117217824 */ /* 0x000fe200028e060e */
[----:B------:R-:W-:Y:S01]  /*31d0*/  BSSY B1, `(.L_x_70) ;  /* 0x0000008000017945 */ /* 0x000fe20003800000 */
[----:B------:R-:W-:Y:S01]  /*31e0*/  IMAD R47, R47, R7, R16 ;  /* 0x000000072f2f7224 */ /* 0x000fe200078e0210 */
[----:B------:R-:W-:Y:S02]  /*31f0*/  IADD3 R16, P6, R24, UR9, RZ ;  /* 0x0000000918107c10 */ /* 0x000fe4000ffde0ff */
[----:B---3--:R-:W-:Y:S02]  /*3200*/  IADD3 R18, P5, R26, R13, RZ ;  /* 0x0000000d1a127210 */ /* 0x008fe40007fbe0ff */
[----:B------:R1:W-:Y:S01]  /*3210*/  @P1 STG.E desc[UR14][R32.64], R47 ;  /* 0x0000002f20001986 */ /* 0x0003e2000c10190e */
[----:B------:R-:W-:-:S04]  /*3220*/  IADD3.X R17, R25, UR10, RZ, P6, !PT ;  /* 0x0000000a19117c10 */ /* 0x000fc8000b7fe4ff */
[----:B------:R-:W-:Y:S06]  /*3230*/  @!P4 BRA `(.L_x_71) ;  /* 0x000000000004c947 */ /* 0x000fec0003800000 */
[----:B------:R3:W5:Y:S02]  /*3240*/  LDG.E.LTC128B R98, desc[UR14][R16.64] ;  /* 0x0000000e10627981 */ /* 0x000764000c1e1920 */
.L_x_71:
[----:B------:R-:W-:Y:S05]  /*3250*/  BSYNC B1 ;  /* 0x0000000000017941 */ /* 0x000fea0003800000 */
.L_x_70:
        /* <DEDUP_REMOVED lines=12> */
.L_x_73:
[----:B------:R-:W-:Y:S05]  /*3320*/  BSYNC B1 ;  /* 0x0000000000017941 */ /* 0x000fea0003800000 */
.L_x_72:
[----:B-1---5:R-:W-:Y:S01]  /*3330*/  IMAD R32, R98, R9, RZ ;  /* 0x0000000962207224 */ /* 0x022fe200078e02ff */
[----:B------:R-:W-:Y:S01]  /*3340*/  ISETP.GT.AND P4, PT, R8, 0x8, P2 ;  /* 0x000000080800780c */ /* 0x000fe20001784270 */
[----:B0-----:R-:W-:Y:S01]  /*3350*/  IMAD.X R23, R31, 0x1, R12, P6 ;  /* 0x000000011f177824 */ /* 0x001fe200030e060c */
[----:B----4-:R-:W-:Y:S01]  /*3360*/  IADD3 R24, P2, R24, UR7, RZ ;  /* 0x0000000718187c10 */ /* 0x010fe2000ff5e0ff */
[----:B------:R-:W-:Y:S01]  /*3370*/  IMAD R49, R49, R7, R32 ;  /* 0x0000000731317224 */ /* 0x000fe200078e0220 */
[----:B------:R-:W-:Y:S02]  /*3380*/  BSSY B1, `(.L_x_74) ;  /* 0x0000005000017945 */ /* 0x000fe40003800000 */
[----:B------:R-:W-:Y:S02]  /*3390*/  IADD3.X R25, R25, UR8, RZ, P2, !PT ;  /* 0x0000000819197c10 */ /* 0x000fe400097fe4ff */
[----:B------:R0:W-:Y:S05]  /*33a0*/  @P5 STG.E desc[UR14][R22.64], R49 ;  /* 0x0000003116005986 */ /* 0x0001ea000c10190e */
[----:B------:R-:W-:Y:S05]  /*33b0*/  @!P4 BRA `(.L_x_75) ;  /* 0x000000000004c947 */ /* 0x000fea0003800000 */
[----:B------:R1:W5:Y:S02]  /*33c0*/  LDG.E.LTC128B R98, desc[UR14][R24.64] ;  /* 0x0000000e18627981 */ /* 0x000364000c1e1920 */
.L_x_75:
[----:B------:R-:W-:Y:S05]  /*33d0*/  BSYNC B1 ;  /* 0x0000000000017941 */ /* 0x000fea0003800000 */
.L_x_74:
        /* <DEDUP_REMOVED lines=13> */
.L_x_77:
[----:B------:R-:W-:Y:S05]  /*34b0*/  BSYNC B1 ;  /* 0x0000000000017941 */ /* 0x000fea0003800000 */
.L_x_76:
[----:B-1---5:R-:W-:Y:S01]  /*34c0*/  IMAD R24, R98, R9, RZ ;  /* 0x0000000962187224 */ /* 0x022fe200078e02ff */
        /* <DEDUP_REMOVED lines=10> */
.L_x_79:
[----:B------:R-:W-:Y:S05]  /*3570*/  BSYNC B1 ;  /* 0x0000000000017941 */ /* 0x000fea0003800000 */
.L_x_78:
        /* <DEDUP_REMOVED lines=12> */
.L_x_81:
[----:B------:R-:W-:Y:S05]  /*3640*/  BSYNC B1 ;  /* 0x0000000000017941 */ /* 0x000fea0003800000 */
.L_x_80:
[----:B-1---5:R-:W-:Y:S01]  /*3650*/  IMAD R32, R98, R9, RZ ;  /* 0x0000000962207224 */ /* 0x022fe200078e02ff */
[----:B------:R-:W-:Y:S01]  /*3660*/  ISETP.GT.AND P4, PT, R8, 0x8, P2 ;  /* 0x000000080800780c */ /* 0x000fe20001784270 */
[----:B0-----:R-:W-:Y:S01]  /*3670*/  IMAD.X R31, R23, 0x1, R12, P6 ;  /* 0x00000001171f7824 */ /* 0x001fe200030e060c */
[----:B---3--:R-:W-:Y:S01]  /*3680*/  IADD3 R16, P2, R16, UR7, RZ ;  /* 0x0000000710107c10 */ /* 0x008fe2000ff5e0ff */
[----:B------:R-:W-:Y:S01]  /*3690*/  IMAD R53, R53, R7, R32 ;  /* 0x0000000735357224 */ /* 0x000fe200078e0220 */
[----:B------:R-:W-:Y:S02]  /*36a0*/  BSSY B1, `(.L_x_82) ;  /* 0x0000005000017945 */ /* 0x000fe40003800000 */
[----:B------:R-:W-:Y:S02]  /*36b0*/  IADD3.X R17, R17, UR8, RZ, P2, !PT ;  /* 0x0000000811117c10 */ /* 0x000fe400097fe4ff */
[----:B------:R0:W-:Y:S05]  /*36c0*/  @P5 STG.E desc[UR14][R30.64], R53 ;  /* 0x000000351e005986 */ /* 0x0001ea000c10190e */
[----:B------:R-:W-:Y:S05]  /*36d0*/  @!P4 BRA `(.L_x_83) ;  /* 0x000000000004c947 */ /* 0x000fea0003800000 */
[----:B------:R1:W5:Y:S02]  /*36e0*/  LDG.E.LTC128B R98, desc[UR14][R16.64] ;  /* 0x0000000e10627981 */ /* 0x000364000c1e1920 */
.L_x_83:
[----:B------:R-:W-:Y:S05]  /*36f0*/  BSYNC B1 ;  /* 0x0000000000017941 */ /* 0x000fea0003800000 */
.L_x_82:
        /* <DEDUP_REMOVED lines=13> */
.L_x_85:
[----:B------:R-:W-:Y:S05]  /*37d0*/  BSYNC B1 ;  /* 0x0000000000017941 */ /* 0x000fea0003800000 */
.L_x_84:
        /* <DEDUP_REMOVED lines=11> */
.L_x_87:
[----:B------:R-:W-:Y:S05]  /*3890*/  BSYNC B1 ;  /* 0x0000000000017941 */ /* 0x000fea0003800000 */
.L_x_86:
        /* <DEDUP_REMOVED lines=12> */
.L_x_89:
[----:B------:R-:W-:Y:S05]  /*3960*/  BSYNC B1 ;  /* 0x0000000000017941 */ /* 0x000fea0003800000 */
.L_x_88:
        /* <DEDUP_REMOVED lines=10> */
.L_x_91:
[----:B------:R-:W-:Y:S05]  /*3a10*/  BSYNC B1 ;  /* 0x0000000000017941 */ /* 0x000fea0003800000 */
.L_x_90:
        /* <DEDUP_REMOVED lines=13> */
.L_x_93:
[----:B------:R-:W-:Y:S05]  /*3af0*/  BSYNC B1 ;  /* 0x0000000000017941 */ /* 0x000fea0003800000 */
.L_x_92:
        /* <DEDUP_REMOVED lines=11> */
.L_x_95:
[----:B------:R-:W-:Y:S05]  /*3bb0*/  BSYNC B1 ;  /* 0x0000000000017941 */ /* 0x000fea0003800000 */
.L_x_94:
        /* <DEDUP_REMOVED lines=12> */
.L_x_97:
[----:B------:R-:W-:Y:S05]  /*3c80*/  BSYNC B1 ;  /* 0x0000000000017941 */ /* 0x000fea0003800000 */
.L_x_96:
        /* <DEDUP_REMOVED lines=10> */
.L_x_99:
[----:B------:R-:W-:Y:S05]  /*3d30*/  BSYNC B1 ;  /* 0x0000000000017941 */ /* 0x000fea0003800000 */
.L_x_98:
        /* <DEDUP_REMOVED lines=13> */
.L_x_101:
[----:B------:R-:W-:Y:S05]  /*3e10*/  BSYNC B1 ;  /* 0x0000000000017941 */ /* 0x000fea0003800000 */
.L_x_100:
        /* <DEDUP_REMOVED lines=11> */
.L_x_103:
[----:B------:R-:W-:Y:S05]  /*3ed0*/  BSYNC B1 ;  /* 0x0000000000017941 */ /* 0x000fea0003800000 */
.L_x_102:
        /* <DEDUP_REMOVED lines=12> */
.L_x_105:
[----:B------:R-:W-:Y:S05]  /*3fa0*/  BSYNC B1 ;  /* 0x0000000000017941 */ /* 0x000fea0003800000 */
.L_x_104:
        /* <DEDUP_REMOVED lines=10> */
.L_x_107:
[----:B------:R-:W-:Y:S05]  /*4050*/  BSYNC B1 ;  /* 0x0000000000017941 */ /* 0x000fea0003800000 */
.L_x_106:
        /* <DEDUP_REMOVED lines=13> */
.L_x_109:
[----:B------:R-:W-:Y:S05]  /*4130*/  BSYNC B1 ;  /* 0x0000000000017941 */ /* 0x000fea0003800000 */
.L_x_108:
        /* <DEDUP_REMOVED lines=11> */
.L_x_111:
[----:B------:R-:W-:Y:S05]  /*41f0*/  BSYNC B1 ;  /* 0x0000000000017941 */ /* 0x000fea0003800000 */
.L_x_110:
        /* <DEDUP_REMOVED lines=12> */
.L_x_113:
[----:B------:R-:W-:Y:S05]  /*42c0*/  BSYNC B1 ;  /* 0x0000000000017941 */ /* 0x000fea0003800000 */
.L_x_112:
        /* <DEDUP_REMOVED lines=10> */
.L_x_115:
[----:B------:R-:W-:Y:S05]  /*4370*/  BSYNC B1 ;  /* 0x0000000000017941 */ /* 0x000fea0003800000 */
.L_x_114:
        /* <DEDUP_REMOVED lines=13> */
.L_x_117:
[----:B------:R-:W-:Y:S05]  /*4450*/  BSYNC B1 ;  /* 0x0000000000017941 */ /* 0x000fea0003800000 */
.L_x_116:
        /* <DEDUP_REMOVED lines=11> */
.L_x_119:
[----:B------:R-:W-:Y:S05]  /*4510*/  BSYNC B1 ;  /* 0x0000000000017941 */ /* 0x000fea0003800000 */
.L_x_118:
        /* <DEDUP_REMOVED lines=12> */
.L_x_121:
[----:B------:R-:W-:Y:S05]  /*45e0*/  BSYNC B1 ;  /* 0x0000000000017941 */ /* 0x000fea0003800000 */
.L_x_120:
        /* <DEDUP_REMOVED lines=10> */
.L_x_123:
[----:B------:R-:W-:Y:S05]  /*4690*/  BSYNC B1 ;  /* 0x0000000000017941 */ /* 0x000fea0003800000 */
.L_x_122:
        /* <DEDUP_REMOVED lines=13> */
.L_x_125:
[----:B------:R-:W-:Y:S05]  /*4770*/  BSYNC B1 ;  /* 0x0000000000017941 */ /* 0x000fea0003800000 */
.L_x_124:
        /* <DEDUP_REMOVED lines=11> */
.L_x_127:
[----:B------:R-:W-:Y:S05]  /*4830*/  BSYNC B1 ;  /* 0x0000000000017941 */ /* 0x000fea0003800000 */
.L_x_126:
        /* <DEDUP_REMOVED lines=12> */
.L_x_129:
[----:B------:R-:W-:Y:S05]  /*4900*/  BSYNC B1 ;  /* 0x0000000000017941 */ /* 0x000fea0003800000 */
.L_x_128:
        /* <DEDUP_REMOVED lines=10> */
.L_x_131:
[----:B------:R-:W-:Y:S05]  /*49b0*/  BSYNC B1 ;  /* 0x0000000000017941 */ /* 0x000fea0003800000 */
.L_x_130:
        /* <DEDUP_REMOVED lines=13> */
.L_x_133:
[----:B------:R-:W-:Y:S05]  /*4a90*/  BSYNC B1 ;  /* 0x0000000000017941 */ /* 0x000fea0003800000 */
.L_x_132:
        /* <DEDUP_REMOVED lines=11> */
.L_x_135:
[----:B------:R-:W-:Y:S05]  /*4b50*/  BSYNC B1 ;  /* 0x0000000000017941 */ /* 0x000fea0003800000 */
.L_x_134:
[----:B------:R-:W-:Y:S01]  /*4b60*/  ISETP.GT.AND P2, PT, R11, 0x71, PT ;  /* 0x000000710b00780c */ /* 0x000fe20003f44270 */
[----:B-----5:R-:W-:Y:S01]  /*4b70*/  IMAD R20, R98, R9, RZ ;  /* 0x0000000962147224 */ /* 0x020fe200078e02ff */
[----:B------:R-:W-:Y:S01]  /*4b80*/  BSSY B1, `(.L_x_136) ;  /* 0x000000a000017945 */ /* 0x000fe20003800000 */
[----:B------:R-:W-:Y:S01]  /*4b90*/  IMAD.X R19, R27, 0x1, R12, P5 ;  /* 0x000000011b137824 */ /* 0x000fe200028e060c */
[----:B------:R-:W-:Y:S01]  /*4ba0*/  ISETP.GT.AND P1, PT, R8, RZ, P2 ;  /* 0x000000ff0800720c */ /* 0x000fe20001724270 */
[----:B------:R-:W-:Y:S01]  /*4bb0*/  IMAD R23, R80, R7, R20 ;  /* 0x0000000750177224 */ /* 0x000fe200078e0214 */
[----:B------:R-:W-:-:S04]  /*4bc0*/  IADD3 R22, P5, R30, R13, RZ ;  /* 0x0000000d1e167210 */ /* 0x000fc80007fbe0ff */
[----:B------:R0:W-:Y:S01]  /*4bd0*/  @P6 STG.E desc[UR14][R18.64], R23 ;  /* 0x0000001712006986 */ /* 0x0001e2000c10190e */
[----:B------:R-:W-:-:S04]  /*4be0*/  IADD3 R20, P6, R28, UR9, RZ ;  /* 0x000000091c147c10 */ /* 0x000fc8000ffde0ff */
[----:B------:R-:W-:Y:S02]  /*4bf0*/  IADD3.X R21, R29, UR10, RZ, P6, !PT ;  /* 0x0000000a1d157c10 */ /* 0x000fe4000b7fe4ff */
[----:B------:R-:W-:Y:S07]  /*4c00*/  @!P1 BRA `(.L_x_137) ;  /* 0x0000000000049947 */ /* 0x000fee0003800000 */
[----:B------:R0:W5:Y:S02]  /*4c10*/  LDG.E.LTC128B R98, desc[UR14][R20.64] ;  /* 0x0000000e14627981 */ /* 0x000164000c1e1920 */
.L_x_137:
[----:B------:R-:W-:Y:S05]  /*4c20*/  BSYNC B1 ;  /* 0x0000000000017941 */ /* 0x000fea0003800000 */
.L_x_136:
        /* <DEDUP_REMOVED lines=10> */
.L_x_139:
[----:B------:R-:W-:Y:S05]  /*4cd0*/  BSYNC B1 ;  /* 0x0000000000017941 */ /* 0x000fea0003800000 */
.L_x_138:
        /* <DEDUP_REMOVED lines=13> */
.L_x_141:
[----:B------:R-:W-:Y:S05]  /*4db0*/  BSYNC B1 ;  /* 0x0000000000017941 */ /* 0x000fea0003800000 */
.L_x_140:
[----:B-1---5:R-:W-:Y:S01]  /*4dc0*/  IMAD R24, R98, R9, RZ ;  /* 0x0000000962187224 */ /* 0x022fe200078e02ff */
[----:B------:R-:W-:Y:S01]  /*4dd0*/  ISETP.GT.AND P6, PT, R8, RZ, P1 ;  /* 0x000000ff0800720c */ /* 0x000fe20000fc4270 */
[----:B------:R-:W-:Y:S01]  /*4de0*/  IMAD.X R33, R31, 0x1, R14, P5 ;  /* 0x000000011f217824 */ /* 0x000fe200028e060e */
[----:B------:R-:W-:Y:S01]  /*4df0*/  BSSY B1, `(.L_x_142) ;  /* 0x0000008000017945 */ /* 0x000fe20003800000 */
[----:B------:R-:W-:Y:S01]  /*4e00*/  IMAD R83, R83, R7, R24 ;  /* 0x0000000753537224 */ /* 0x000fe200078e0218 */
[----:B----4-:R-:W-:-:S04]  /*4e10*/  IADD3 R26, P4, R18, R13, RZ ;  /* 0x0000000d121a7210 */ /* 0x010fc80007f9e0ff */
[----:B------:R1:W-:Y:S05]  /*4e20*/  @P2 STG.E desc[UR14][R32.64], R83 ;  /* 0x0000005320002986 */ /* 0x0003ea000c10190e */
[----:B------:R-:W-:Y:S05]  /*4e30*/  @!P6 BRA `(.L_x_143) ;  /* 0x00000000000ce947 */ /* 0x000fea0003800000 */
[----:B------:R-:W-:-:S04]  /*4e40*/  IADD3 R24, P2, R16, UR9, RZ ;  /* 0x0000000910187c10 */ /* 0x000fc8000ff5e0ff */
[----:B------:R-:W-:-:S05]  /*4e50*/  IADD3.X R25, R17, UR10, RZ, P2, !PT ;  /* 0x0000000a11197c10 */ /* 0x000fca00097fe4ff */
[----:B------:R4:W5:Y:S04]  /*4e60*/  LDG.E.LTC128B R98, desc[UR14][R24.64] ;  /* 0x0000000e18627981 */ /* 0x000968000c1e1920 */
.L_x_143:
[----:B------:R-:W-:Y:S05]  /*4e70*/  BSYNC B1 ;  /* 0x0000000000017941 */ /* 0x000fea0003800000 */
.L_x_142:
[----:B------:R-:W-:Y:S01]  /*4e80*/  ISETP.GT.AND P2, PT, R11, 0x79, PT ;  /* 0x000000790b00780c */ /* 0x000fe20003f44270 */
[----:B----45:R-:W-:Y:S01]  /*4e90*/  IMAD R24, R98, R9, RZ ;  /* 0x0000000962187224 */ /* 0x030fe200078e02ff */
        /* <DEDUP_REMOVED lines=10> */
.L_x_145:
[----:B------:R-:W-:Y:S05]  /*4f40*/  BSYNC B1 ;  /* 0x0000000000017941 */ /* 0x000fea0003800000 */
.L_x_144:
[----:B0----5:R-:W-:Y:S01]  /*4f50*/  IMAD R24, R98, R9, RZ ;  /* 0x0000000962187224 */ /* 0x021fe200078e02ff */
[----:B------:R-:W-:Y:S01]  /*4f60*/  ISETP.GT.AND P1, PT, R8, 0x8, P1 ;  /* 0x000000080800780c */ /* 0x000fe20000f24270 */
[----:B------:R-:W-:Y:S01]  /*4f70*/  IMAD.X R29, R23, 0x1, R12, P4 ;  /* 0x00000001171d7824 */ /* 0x000fe200020e060c */
[----:B------:R-:W-:Y:S01]  /*4f80*/  IADD3 R12, P4, R16, UR7, RZ ;  /* 0x00000007100c7c10 */ /* 0x000fe2000ff9e0ff */
[----:B------:R-:W-:Y:S01]  /*4f90*/  IMAD R85, R85, R7, R24 ;  /* 0x0000000755557224 */ /* 0x000fe200078e0218 */
[----:B------:R-:W-:Y:S01]  /*4fa0*/  BSSY B1, `(.L_x_146) ;  /* 0x0000006000017945 */ /* 0x000fe20003800000 */
[----:B------:R-:W-:Y:S02]  /*4fb0*/  IADD3 R24, P6, R18, R15, RZ ;  /* 0x0000000f12187210 */ /* 0x000fe40007fde0ff */
[----:B------:R-:W-:Y:S01]  /*4fc0*/  IADD3.X R13, R17, UR8, RZ, P4, !PT ;  /* 0x00000008110d7c10 */ /* 0x000fe2000a7fe4ff */
[----:B------:R0:W-:Y:S05]  /*4fd0*/  @P5 STG.E desc[UR14][R28.64], R85 ;  /* 0x000000551c005986 */ /* 0x0001ea000c10190e */
[----:B------:R-:W-:Y:S05]  /*4fe0*/  @!P1 BRA `(.L_x_147) ;  /* 0x0000000000049947 */ /* 0x000fea0003800000 */
[----:B------:R0:W5:Y:S02]  /*4ff0*/  LDG.E.LTC128B R98, desc[UR14][R12.64] ;  /* 0x0000000e0c627981 */ /* 0x000164000c1e1920 */
.L_x_147:
[----:B------:R-:W-:Y:S05]  /*5000*/  BSYNC B1 ;  /* 0x0000000000017941 */ /* 0x000fea0003800000 */
.L_x_146:
[----:B------:R-:W-:Y:S01]  /*5010*/  ISETP.GT.AND P2, PT, R8, 0x8, P2 ;  /* 0x000000080800780c */ /* 0x000fe20001744270 */
[----:B----45:R-:W-:Y:S01]  /*5020*/  IMAD R11, R98, R9, RZ ;  /* 0x00000009620b7224 */ /* 0x030fe200078e02ff */
[----:B------:R-:W-:Y:S01]  /*5030*/  BSSY B1, `(.L_x_148) ;  /* 0x0000008000017945 */ /* 0x000fe20003800000 */
[----:B------:R-:W-:Y:S02]  /*5040*/  IMAD.X R25, R19, 0x1, R14, P6 ;  /* 0x0000000113197824 */ /* 0x000fe400030e060e */
[----:B------:R-:W-:-:S05]  /*5050*/  IMAD R11, R86, R7, R11 ;  /* 0x00000007560b7224 */ /* 0x000fca00078e020b */
[----:B------:R4:W-:Y:S01]  /*5060*/  @P1 STG.E desc[UR14][R24.64], R11 ;  /* 0x0000000b18001986 */ /* 0x0009e2000c10190e */
[----:B0-----:R-:W-:-:S04]  /*5070*/  IADD3 R12, P1, R20, UR7, RZ ;  /* 0x00000007140c7c10 */ /* 0x001fc8000ff3e0ff */
[----:B------:R-:W-:Y:S01]  /*5080*/  IADD3.X R13, R21, UR8, RZ, P1, !PT ;  /* 0x00000008150d7c10 */ /* 0x000fe20008ffe4ff */
[----:B------:R-:W-:Y:S08]  /*5090*/  @!P2 BRA `(.L_x_149) ;  /* 0x000000000004a947 */ /* 0x000ff00003800000 */
[----:B------:R0:W5:Y:S02]  /*50a0*/  LDG.E.LTC128B R98, desc[UR14][R12.64] ;  /* 0x0000000e0c627981 */ /* 0x000164000c1e1920 */
.L_x_149:
[----:B------:R-:W-:Y:S05]  /*50b0*/  BSYNC B1 ;  /* 0x0000000000017941 */ /* 0x000fea0003800000 */
.L_x_148:
[----:B------:R-:W-:Y:S05]  /*50c0*/  @!P2 BRA `(.L_x_150) ;  /* 0x000000140094a947 */ /* 0x000fea0003800000 */
[----:B0-----:R-:W-:Y:S01]  /*50d0*/  IADD3 R12, P1, R22, R15, RZ ;  /* 0x0000000f160c7210 */ /* 0x001fe20007f3e0ff */
[----:B-----5:R-:W-:-:S04]  /*50e0*/  IMAD R98, R98, R9, RZ ;  /* 0x0000000962627224 */ /* 0x020fc800078e02ff */
[----:B------:R-:W-:Y:S02]  /*50f0*/  IMAD.X R13, R23, 0x1, R14, P1 ;  /* 0x00000001170d7824 */ /* 0x000fe400008e060e */
[----:B------:R-:W-:-:S05]  /*5100*/  IMAD R87, R87, R7, R98 ;  /* 0x0000000757577224 */ /* 0x000fca00078e0262 */
[----:B------:R0:W-:Y:S01]  /*5110*/  STG.E desc[UR14][R12.64], R87 ;  /* 0x000000570c007986 */ /* 0x0001e2000c10190e */
[----:B------:R-:W-:Y:S05]  /*5120*/  BRA `(.L_x_150) ;  /* 0x00000014007c7947 */ /* 0x000fea0003800000 */
.L_x_27:
[----:B------:R-:W-:Y:S01]  /*5130*/  ISETP.GT.AND P4, PT, R11, 0x1, PT ;  /* 0x000000010b00780c */ /* 0x000fe20003f84270 */
[----:B------:R-:W-:Y:S01]  /*5140*/  ULDC.64 UR8, c[0x0][0x6c0] ;  /* 0x0001b00000087ab9 */ /* 0x000fe20000000a00 */
[-C--:B--2---:R-:W-:Y:S01]  /*5150*/  IMAD R15, R24, R7.reuse, RZ ;  /* 0x00000007180f7224 */ /* 0x084fe200078e02ff */
[----:B------:R-:W-:Y:S01]  /*5160*/  LEA R16, P6, R90, UR8, 0x2 ;  /* 0x000000085a107c11 */ /* 0x000fe2000f8c10ff */
[-C--:B------:R-:W-:Y:S01]  /*5170*/  IMAD R25, R25, R7.reuse, RZ ;  /* 0x0000000719197224 */ /* 0x080fe200078e02ff */
[----:B------:R-:W-:Y:S01]  /*5180*/  ISETP.GT.AND P2, PT, R8, RZ, P4 ;  /* 0x000000ff0800720c */ /* 0x000fe20002744270 */
[----:B------:R-:W-:Y:S01]  /*5190*/  IMAD.SHL.U32 R13, R100, 0x20, RZ ;  /* 0x00000020640d7824 */ /* 0x000fe200078e00ff */
[----:B------:R-:W-:Y:S01]  /*51a0*/  LEA.HI.X R17, R90, UR9, R99, 0x2, P6 ;  /* 0x000000095a117c11 */ /* 0x000fe2000b0f1463 */
[-C--:B------:R-:W-:Y:S01]  /*51b0*/  IMAD R89, R26, R7.reuse, RZ ;  /* 0x000000071a597224 */ /* 0x080fe200078e02ff */
[----:B------:R-:W-:Y:S01]  /*51c0*/  LEA R18, P6, R100, R16, 0x2 ;  /* 0x0000001064127211 */ /* 0x000fe200078c10ff */
[----:B------:R-:W-:Y:S01]  /*51d0*/  IMAD R27, R27, R7, RZ ;  /* 0x000000071b1b7224 */ /* 0x000fe200078e02ff */
[----:B------:R-:W-:Y:S01]  /*51e0*/  ISETP.GT.AND P1, PT, R8, 0x8, P1 ;  /* 0x000000080800780c */ /* 0x000fe20000f24270 */
[----:B------:R-:W-:Y:S01]  /*51f0*/  @P5 STG.E desc[UR14][R16.64], R15 ;  /* 0x0000000f10005986 */ /* 0x000fe2000c10190e */
[--C-:B------:R-:W-:Y:S01]  /*5200*/  LEA.HI.X R19, R100, R17, R101.reuse, 0x2, P6 ;  /* 0x0000001164137211 */ /* 0x100fe200030f1465 */
[-C--:B------:R-:W-:Y:S01]  /*5210*/  IMAD R29, R29, R7.reuse, RZ ;  /* 0x000000071d1d7224 */ /* 0x080fe200078e02ff */
[----:B------:R-:W-:Y:S01]  /*5220*/  ISETP.GT.AND P4, PT, R8, 0x8, P4 ;  /* 0x000000080800780c */ /* 0x000fe20002784270 */
[-C--:B------:R-:W-:Y:S01]  /*5230*/  IMAD R31, R31, R7.reuse, RZ ;  /* 0x000000071f1f7224 */ /* 0x080fe200078e02ff */
[----:B------:R-:W-:Y:S01]  /*5240*/  SHF.L.U64.HI R12, R100, 0x5, R101 ;  /* 0x00000005640c7819 */ /* 0x000fe20000010265 */
[----:B------:R0:W-:Y:S01]  /*5250*/  @P2 STG.E desc[UR14][R18.64], R25 ;  /* 0x0000001912002986 */ /* 0x0001e2000c10190e */
[----:B------:R-:W-:Y:S01]  /*5260*/  ISETP.GT.AND P2, PT, R11, 0x8, PT ;  /* 0x000000080b00780c */ /* 0x000fe20003f44270 */
[----:B------:R-:W-:Y:S01]  /*5270*/  IMAD R33, R33, R7, RZ ;  /* 0x0000000721217224 */ /* 0x000fe200078e02ff */
[----:B------:R-:W-:Y:S01]  /*5280*/  IADD3 R20, P5, R16, R13, RZ ;  /* 0x0000000d10147210 */ /* 0x000fe20007fbe0ff */
[----:B------:R-:W-:Y:S01]  /*5290*/  IMAD R35, R35, R7, RZ ;  /* 0x0000000723237224 */ /* 0x000fe200078e02ff */
[----:B------:R-:W-:Y:S01]  /*52a0*/  ISETP.GT.AND P6, PT, R8, RZ, P2 ;  /* 0x000000ff0800720c */ /* 0x000fe200017c4270 */
[----:B------:R1:W-:Y:S01]  /*52b0*/  @P1 STG.E desc[UR14][R16.64+0x20], R89 ;  /* 0x0000205910001986 */ /* 0x0003e2000c10190e */
[----:B------:R-:W-:Y:S01]  /*52c0*/  ISETP.GT.AND P1, PT, R11, 0x9, PT ;  /* 0x000000090b00780c */ /* 0x000fe20003f24270 */
[--C-:B------:R-:W-:Y:S01]  /*52d0*/  IMAD.X R21, R17, 0x1, R12.reuse, P5 ;  /* 0x0000000111157824 */ /* 0x100fe200028e060c */
[----:B------:R-:W-:Y:S01]  /*52e0*/  IADD3 R22, P5, R18, R13, RZ ;  /* 0x0000000d12167210 */ /* 0x000fe20007fbe0ff */
[----:B------:R2:W-:Y:S01]  /*52f0*/  @P4 STG.E desc[UR14][R18.64+0x20], R27 ;  /* 0x0000201b12004986 */ /* 0x0005e2000c10190e */
[----:B------:R-:W-:Y:S01]  /*5300*/  ISETP.GT.AND P4, PT, R8, RZ, P1 ;  /* 0x000000ff0800720c */ /* 0x000fe20000f84270 */
[-C--:B0-----:R-:W-:Y:S01]  /*5310*/  IMAD R25, R28, R7.reuse, RZ ;  /* 0x000000071c197224 */ /* 0x081fe200078e02ff */
[C---:B------:R-:W-:Y:S01]  /*5320*/  ISETP.GT.AND P2, PT, R8.reuse, 0x8, P2 ;  /* 0x000000080800780c */ /* 0x040fe20001744270 */
[----:B------:R-:W-:Y:S01]  /*5330*/  IMAD.X R23, R19, 0x1, R12, P5 ;  /* 0x0000000113177824 */ /* 0x000fe200028e060c */
[----:B------:R-:W-:Y:S01]  /*5340*/  ISETP.GT.AND P1, PT, R8, 0x8, P1 ;  /* 0x000000080800780c */ /* 0x000fe20000f24270 */
[----:B------:R-:W-:-:S02]  /*5350*/  IMAD R37, R37, R7, RZ ;  /* 0x0000000725257224 */ /* 0x000fc400078e02ff */
[----:B------:R0:W-:Y:S01]  /*5360*/  @P6 STG.E desc[UR14][R20.64], R25 ;  /* 0x0000001914006986 */ /* 0x0001e2000c10190e */
[----:B------:R-:W-:Y:S01]  /*5370*/  IADD3 R15, P6, R13, 0x20, RZ ;  /* 0x000000200d0f7810 */ /* 0x000fe20007fde0ff */
[-C--:B-1----:R-:W-:Y:S02]  /*5380*/  IMAD R89, R30, R7.reuse, RZ ;  /* 0x000000071e597224 */ /* 0x082fe400078e02ff */
[----:B------:R-:W-:Y:S01]  /*5390*/  IMAD R39, R39, R7, RZ ;  /* 0x0000000727277224 */ /* 0x000fe200078e02ff */
[----:B------:R-:W-:Y:S01]  /*53a0*/  IADD3 R16, P5, R16, R15, RZ ;  /* 0x0000000f10107210 */ /* 0x000fe20007fbe0ff */
[----:B------:R-:W-:Y:S01]  /*53b0*/  IMAD.X R14, RZ, RZ, R12, P6 ;  /* 0x000000ffff0e7224 */ /* 0x000fe200030e060c */
[----:B------:R1:W-:Y:S01]  /*53c0*/  @P4 STG.E desc[UR14][R22.64], R29 ;  /* 0x0000001d16004986 */ /* 0x0003e2000c10190e */
[----:B------:R-:W-:Y:S01]  /*53d0*/  ISETP.GT.AND P4, PT, R11, 0x10, PT ;  /* 0x000000100b00780c */ /* 0x000fe20003f84270 */
[----:B------:R-:W-:Y:S01]  /*53e0*/  IMAD R41, R41, R7, RZ ;  /* 0x0000000729297224 */ /* 0x000fe200078e02ff */
[----:B------:R-:W-:Y:S01]  /*53f0*/  IADD3 R24, P6, R20, R13, RZ ;  /* 0x0000000d14187210 */ /* 0x000fe20007fde0ff */
[----:B------:R-:W-:Y:S01]  /*5400*/  IMAD.X R17, R17, 0x1, R14, P5 ;  /* 0x0000000111117824 */ /* 0x000fe200028e060e */
[----:B--2---:R-:W-:Y:S01]  /*5410*/  IADD3 R18, P5, R18, R15, RZ ;  /* 0x0000000f12127210 */ /* 0x004fe20007fbe0ff */
[----:B------:R-:W-:-:S02]  /*5420*/  IMAD R43, R43, R7, RZ ;  /* 0x000000072b2b7224 */ /* 0x000fc400078e02ff */
[----:B0-----:R-:W-:Y:S01]  /*5430*/  IMAD.X R25, R21, 0x1, R12, P6 ;  /* 0x0000000115197824 */ /* 0x001fe200030e060c */
[----:B------:R0:W-:Y:S01]  /*5440*/  @P2 STG.E desc[UR14][R16.64], R89 ;  /* 0x0000005910002986 */ /* 0x0001e2000c10190e */
[----:B------:R-:W-:Y:S01]  /*5450*/  IMAD.X R19, R19, 0x1, R14, P5 ;  /* 0x0000000113137824 */ /* 0x000fe200028e060e */
[----:B------:R-:W-:Y:S01]  /*5460*/  ISETP.GT.AND P5, PT, R8, RZ, P4 ;  /* 0x000000ff0800720c */ /* 0x000fe200027a4270 */
[-C--:B-1----:R-:W-:Y:S01]  /*5470*/  IMAD R29, R32, R7.reuse, RZ ;  /* 0x00000007201d7224 */ /* 0x082fe200078e02ff */
[----:B------:R-:W-:Y:S01]  /*5480*/  ISETP.GT.AND P2, PT, R11, 0x11, PT ;  /* 0x000000110b00780c */ /* 0x000fe20003f44270 */
[----:B------:R-:W-:Y:S01]  /*5490*/  IMAD R45, R45, R7, RZ ;  /* 0x000000072d2d7224 */ /* 0x000fe200078e02ff */
[----:B------:R1:W-:Y:S01]  /*54a0*/  @P1 STG.E desc[UR14][R18.64], R31 ;  /* 0x0000001f12001986 */ /* 0x0003e2000c10190e */
[----:B------:R-:W-:Y:S01]  /*54b0*/  IADD3 R26, P6, R22, R13, RZ ;  /* 0x0000000d161a7210 */ /* 0x000fe20007fde0ff */
[-C--:B------:R-:W-:Y:S01]  /*54c0*/  IMAD R47, R47, R7.reuse, RZ ;  /* 0x000000072f2f7224 */ /* 0x080fe200078e02ff */
[C---:B------:R-:W-:Y:S01]  /*54d0*/  ISETP.GT.AND P1, PT, R8.reuse, RZ, P2 ;  /* 0x000000ff0800720c */ /* 0x040fe20001724270 */
[-C--:B------:R-:W-:Y:S01]  /*54e0*/  IMAD R49, R49, R7.reuse, RZ ;  /* 0x0000000731317224 */ /* 0x080fe200078e02ff */
[C---:B------:R-:W-:Y:S01]  /*54f0*/  ISETP.GT.AND P4, PT, R8.reuse, 0x8, P4 ;  /* 0x000000080800780c */ /* 0x040fe20002784270 */
[----:B------:R-:W-:Y:S01]  /*5500*/  IMAD.X R27, R23, 0x1, R12, P6 ;  /* 0x00000001171b7824 */ /* 0x000fe200030e060c */
[----:B------:R-:W-:Y:S01]  /*5510*/  ISETP.GT.AND P2, PT, R8, 0x8, P2 ;  /* 0x000000080800780c */ /* 0x000fe20001744270 */
[----:B------:R-:W-:Y:S01]  /*5520*/  IMAD R51, R51, R7, RZ ;  /* 0x0000000733337224 */ /* 0x000fe200078e02ff */
[----:B------:R2:W-:Y:S01]  /*5530*/  @P5 STG.E desc[UR14][R24.64], R29 ;  /* 0x0000001d18005986 */ /* 0x0005e2000c10190e */
[----:B0-----:R-:W-:Y:S01]  /*5540*/  IADD3 R16, P5, R20, R15, RZ ;  /* 0x0000000f14107210 */ /* 0x001fe20007fbe0ff */
[----:B------:R-:W-:Y:S01]  /*5550*/  IMAD R53, R53, R7, RZ ;  /* 0x0000000735357224 */ /* 0x000fe200078e02ff */
[----:B------:R-:W-:Y:S01]  /*5560*/  IADD3 R20, P6, R24, R13, RZ ;  /* 0x0000000d18147210 */ /* 0x000fe20007fde0ff */
[----:B-1----:R-:W-:-:S02]  /*5570*/  IMAD R31, R34, R7, RZ ;  /* 0x00000007221f7224 */ /* 0x002fc400078e02ff */
[----:B------:R-:W-:Y:S01]  /*5580*/  IMAD.X R17, R21, 0x1, R14, P5 ;  /* 0x0000000115117824 */ /* 0x000fe200028e060e */
[----:B------:R-:W-:Y:S01]  /*5590*/  IADD3 R18, P5, R22, R15, RZ ;  /* 0x0000000f16127210 */ /* 0x000fe20007fbe0ff */
[----:B------:R-:W-:Y:S01]  /*55a0*/  @P1 STG.E desc[UR14][R26.64], R33 ;  /* 0x000000211a001986 */ /* 0x000fe2000c10190e */
[----:B------:R-:W-:Y:S01]  /*55b0*/  ISETP.GT.AND P1, PT, R11, 0x18, PT ;  /* 0x000000180b00780c */ /* 0x000fe20003f24270 */
[----:B------:R-:W-:Y:S01]  /*55c0*/  IMAD.X R21, R25, 0x1, R12, P6 ;  /* 0x0000000119157824 */ /* 0x000fe200030e060c */
[----:B------:R-:W-:Y:S01]  /*55d0*/  IADD3 R22, P6, R26, R13, RZ ;  /* 0x0000000d1a167210 */ /* 0x000fe20007fde0ff */
[----:B------:R-:W-:Y:S01]  /*55e0*/  IMAD.X R19, R23, 0x1, R14, P5 ;  /* 0x0000000117137824 */ /* 0x000fe200028e060e */
[----:B------:R-:W-:Y:S01]  /*55f0*/  ISETP.GT.AND P5, PT, R8, RZ, P1 ;  /* 0x000000ff0800720c */ /* 0x000fe20000fa4270 */
[----:B------:R0:W-:Y:S01]  /*5600*/  @P4 STG.E desc[UR14][R16.64], R31 ;  /* 0x0000001f10004986 */ /* 0x0001e2000c10190e */
[----:B------:R-:W-:Y:S01]  /*5610*/  ISETP.GT.AND P4, PT, R11, 0x19, PT ;  /* 0x000000190b00780c */ /* 0x000fe20003f84270 */
[-C--:B--2---:R-:W-:Y:S01]  /*5620*/  IMAD R29, R36, R7.reuse, RZ ;  /* 0x00000007241d7224 */ /* 0x084fe200078e02ff */
[C---:B------:R-:W-:Y:S01]  /*5630*/  ISETP.GT.AND P1, PT, R8.reuse, 0x8, P1 ;  /* 0x000000080800780c */ /* 0x040fe20000f24270 */
[----:B------:R1:W-:Y:S01]  /*5640*/  @P2 STG.E desc[UR14][R18.64], R35 ;  /* 0x0000002312002986 */ /* 0x0003e2000c10190e */
[C---:B------:R-:W-:Y:S01]  /*5650*/  ISETP.GT.AND P2, PT, R8.reuse, RZ, P4 ;  /* 0x000000ff0800720c */ /* 0x040fe20002744270 */
[----:B------:R-:W-:Y:S01]  /*5660*/  IMAD.X R23, R27, 0x1, R12, P6 ;  /* 0x000000011b177824 */ /* 0x000fe200030e060c */
[----:B------:R-:W-:Y:S01]  /*5670*/  ISETP.GT.AND P4, PT, R8, 0x8, P4 ;  /* 0x000000080800780c */ /* 0x000fe20002784270 */
[----:B------:R-:W-:-:S02]  /*5680*/  IMAD R55, R55, R7, RZ ;  /* 0x0000000737377224 */ /* 0x000fc400078e02ff */
[----:B------:R-:W-:Y:S02]  /*5690*/  IMAD R57, R57, R7, RZ ;  /* 0x0000000739397224 */ /* 0x000fe400078e02ff */
[----:B------:R2:W-:Y:S01]  /*56a0*/  @P5 STG.E desc[UR14][R20.64], R29 ;  /* 0x0000001d14005986 */ /* 0x0005e2000c10190e */
[----:B0-----:R-:W-:Y:S01]  /*56b0*/  IADD3 R16, P5, R24, R15, RZ ;  /* 0x0000000f18107210 */ /* 0x001fe20007fbe0ff */
[----:B------:R-:W-:Y:S01]  /*56c0*/  IMAD R31, R38, R7, RZ ;  /* 0x00000007261f7224 */ /* 0x000fe200078e02ff */
[----:B------:R-:W-:Y:S01]  /*56d0*/  IADD3 R24, P6, R20, R13, RZ ;  /* 0x0000000d14187210 */ /* 0x000fe20007fde0ff */
[----:B------:R-:W-:Y:S02]  /*56e0*/  IMAD R59, R59, R7, RZ ;  /* 0x000000073b3b7224 */ /* 0x000fe400078e02ff */
[----:B------:R-:W-:Y:S01]  /*56f0*/  IMAD.X R17, R25, 0x1, R14, P5 ;  /* 0x0000000119117824 */ /* 0x000fe200028e060e */
[----:B-1----:R-:W-:Y:S01]  /*5700*/  IADD3 R18, P5, R26, R15, RZ ;  /* 0x0000000f1a127210 */ /* 0x002fe20007fbe0ff */
        /* <DEDUP_REMOVED lines=111> */
[----:B------:R-:W-:-:S03]  /*5e00*/  IADD3 R20, P6, R24, R13, RZ ;  /* 0x0000000d18147210 */ /* 0x000fc60007fde0ff */
        /* <DEDUP_REMOVED lines=10> */
[----:B--2---:R-:W-:Y:S01]  /*5eb0*/  IMAD R29, R60, R7, RZ ;  /* 0x000000073c1d7224 */ /* 0x004fe200078e02ff */
[C---:B------:R-:W-:Y:S01]  /*5ec0*/  ISETP.GT.AND P1, PT, R8.reuse, 0x8, P1 ;  /* 0x000000080800780c */ /* 0x040fe20000f24270 */
[----:B------:R1:W-:Y:S01]  /*5ed0*/  @P2 STG.E desc[UR14][R18.64], R59 ;  /* 0x0000003b12002986 */ /* 0x0003e2000c10190e */
[C---:B------:R-:W-:Y:S01]  /*5ee0*/  ISETP.GT.AND P2, PT, R8.reuse, RZ, P4 ;  /* 0x000000ff0800720c */ /* 0x040fe20002744270 */
[----:B------:R-:W-:Y:S01]  /*5ef0*/  IMAD.X R23, R27, 0x1, R12, P6 ;  /* 0x000000011b177824 */ /* 0x000fe200030e060c */
[----:B------:R-:W-:-:S05]  /*5f00*/  ISETP.GT.AND P4, PT, R8, 0x8, P4 ;  /* 0x000000080800780c */ /* 0x000fca0002784270 */
        /* <DEDUP_REMOVED lines=103> */
[----:B-1----:R-:W-:-:S03]  /*6580*/  IADD3 R18, P6, R22, R15, RZ ;  /* 0x0000000f16127210 */ /* 0x002fc60007fde0ff */
[--C-:B------:R-:W-:Y:S01]  /*6590*/  IMAD.X R17, R21, 0x1, R14.reuse, P5 ;  /* 0x0000000115117824 */ /* 0x100fe200028e060e */
[----:B------:R0:W-:Y:S01]  /*65a0*/  @P1 STG.E desc[UR14][R26.64], R81 ;  /* 0x000000511a001986 */ /* 0x0001e2000c10190e */
[----:B------:R-:W-:Y:S01]  /*65b0*/  ISETP.GT.AND P1, PT, R11, 0x78, PT ;  /* 0x000000780b00780c */ /* 0x000fe20003f24270 */
[----:B------:R-:W-:Y:S01]  /*65c0*/  IMAD.X R19, R23, 0x1, R14, P6 ;  /* 0x0000000117137824 */ /* 0x000fe200030e060e */
[----:B------:R-:W-:Y:S01]  /*65d0*/  ISETP.GT.AND P5, PT, R11, 0x79, PT ;  /* 0x000000790b00780c */ /* 0x000fe20003fa4270 */
[----:B------:R0:W-:Y:S01]  /*65e0*/  @P4 STG.E desc[UR14][R16.64], R31 ;  /* 0x0000001f10004986 */ /* 0x0001e2000c10190e */
[----:B------:R-:W-:Y:S01]  /*65f0*/  IADD3 R20, P4, R24, R13, RZ ;  /* 0x0000000d18147210 */ /* 0x000fe20007f9e0ff */
[----:B------:R-:W-:Y:S01]  /*6600*/  IMAD R11, R84, R7, RZ ;  /* 0x00000007540b7224 */ /* 0x000fe200078e02ff */
[----:B--2---:R-:W-:Y:S01]  /*6610*/  IADD3 R24, P6, R24, R15, RZ ;  /* 0x0000000f18187210 */ /* 0x004fe20007fde0ff */
[----:B------:R0:W-:Y:S01]  /*6620*/  @P2 STG.E desc[UR14][R18.64], R83 ;  /* 0x0000005312002986 */ /* 0x0001e2000c10190e */
[C---:B------:R-:W-:Y:S01]  /*6630*/  ISETP.GT.AND P2, PT, R8.reuse, RZ, P1 ;  /* 0x000000ff0800720c */ /* 0x040fe20000f44270 */
[C---:B------:R-:W-:Y:S01]  /*6640*/  IMAD.X R21, R25.reuse, 0x1, R12, P4 ;  /* 0x0000000119157824 */ /* 0x040fe200020e060c */
[----:B------:R-:W-:Y:S01]  /*6650*/  ISETP.GT.AND P4, PT, R8, RZ, P5 ;  /* 0x000000ff0800720c */ /* 0x000fe20002f84270 */
[----:B------:R-:W-:Y:S01]  /*6660*/  IMAD.X R25, R25, 0x1, R14, P6 ;  /* 0x0000000119197824 */ /* 0x000fe200030e060e */
[----:B------:R-:W-:-:S02]  /*6670*/  IADD3 R22, P6, R26, R13, RZ ;  /* 0x0000000d1a167210 */ /* 0x000fc40007fde0ff */
[C---:B------:R-:W-:Y:S02]  /*6680*/  ISETP.GT.AND P1, PT, R8.reuse, 0x8, P1 ;  /* 0x000000080800780c */ /* 0x040fe40000f24270 */
[----:B------:R-:W-:Y:S01]  /*6690*/  ISETP.GT.AND P5, PT, R8, 0x8, P5 ;  /* 0x000000080800780c */ /* 0x000fe20002fa4270 */
[C---:B------:R-:W-:Y:S01]  /*66a0*/  IMAD.X R23, R27.reuse, 0x1, R12, P6 ;  /* 0x000000011b177824 */ /* 0x040fe200030e060c */
[----:B------:R-:W-:Y:S01]  /*66b0*/  IADD3 R12, P6, R26, R15, RZ ;  /* 0x0000000f1a0c7210 */ /* 0x000fe20007fde0ff */
[----:B------:R-:W-:Y:S02]  /*66c0*/  IMAD R15, R86, R7, RZ ;  /* 0x00000007560f7224 */ /* 0x000fe400078e02ff */
[----:B------:R0:W-:Y:S02]  /*66d0*/  @P2 STG.E desc[UR14][R20.64], R11 ;  /* 0x0000000b14002986 */ /* 0x0001e4000c10190e */
[----:B------:R-:W-:Y:S02]  /*66e0*/  IMAD.X R13, R27, 0x1, R14, P6 ;  /* 0x000000011b0d7824 */ /* 0x000fe400030e060e */
[----:B------:R0:W-:Y:S04]  /*66f0*/  @P4 STG.E desc[UR14][R22.64], R85 ;  /* 0x0000005516004986 */ /* 0x0001e8000c10190e */
[----:B------:R0:W-:Y:S04]  /*6700*/  @P1 STG.E desc[UR14][R24.64], R15 ;  /* 0x0000000f18001986 */ /* 0x0001e8000c10190e */
[----:B------:R0:W-:Y:S02]  /*6710*/  @P5 STG.E desc[UR14][R12.64], R87 ;  /* 0x000000570c005986 */ /* 0x0001e4000c10190e */
.L_x_150:
[----:B------:R-:W-:Y:S05]  /*6720*/  BSYNC B0 ;  /* 0x0000000000007941 */ /* 0x000fea0003800000 */
.L_x_26:
[----:B------:R-:W-:Y:S01]  /*6730*/  ULDC UR8, c[0x0][0xc] ;  /* 0x0000030000087ab9 */ /* 0x000fe20000000800 */
[----:B------:R-:W-:Y:S01]  /*6740*/  ULDC UR9, c[0x0][0x10] ;  /* 0x0000040000097ab9 */ /* 0x000fe20000000800 */
[----:B0---4-:R-:W0:Y:S01]  /*6750*/  LDC R11, c[0x0][0x14] ;  /* 0x00000500ff0b7b82 */ /* 0x011e220000000800 */
[----:B------:R-:W-:Y:S01]  /*6760*/  UIMAD.WIDE.U32 UR8, UR8, UR9, URZ ;  /* 0x00000009080872a5 */ /* 0x000fe2000f8e003f */
[----:B------:R-:W-:Y:S01]  /*6770*/  PRMT R8, RZ, 0x7610, R8 ;  /* 0x00007610ff087816 */ /* 0x000fe20000000008 */
[----:B------:R-:W-:Y:S02]  /*6780*/  IMAD.MOV.U32 R18, RZ, RZ, -0x1 ;  /* 0xffffffffff127424 */ /* 0x000fe400078e00ff */
[----:B------:R-:W-:Y:S02]  /*6790*/  IMAD.MOV.U32 R12, RZ, RZ, -0x1 ;  /* 0xffffffffff0c7424 */ /* 0x000fe400078e00ff */
[----:B0-----:R-:W-:-:S04]  /*67a0*/  IMAD.WIDE.U32 R2, R11, UR8, R2 ;  /* 0x000000080b027c25 */ /* 0x001fc8000f8e0002 */
[----:B------:R-:W-:Y:S01]  /*67b0*/  IMAD R11, R11, UR9, RZ ;  /* 0x000000090b0b7c24 */ /* 0x000fe2000f8e02ff */
[----:B------:R-:W-:Y:S02]  /*67c0*/  ULDC.64 UR8, c[0x0][0x750] ;  /* 0x0001d40000087ab9 */ /* 0x000fe40000000a00 */
[----:B------:R-:W-:Y:S01]  /*67d0*/  ISETP.GE.U32.AND P1, PT, R2, UR8, PT ;  /* 0x0000000802007c0c */ /* 0x000fe2000bf26070 */
[----:B------:R-:W-:-:S05]  /*67e0*/  IMAD.IADD R3, R3, 0x1, R11 ;  /* 0x0000000103037824 */ /* 0x000fca00078e020b */
[----:B------:R-:W-:-:S13]  /*67f0*/  ISETP.GE.U32.AND.EX P1, PT, R3, UR9, PT, P1 ;  /* 0x0000000903007c0c */ /* 0x000fda000bf26110 */
[----:B------:R-:W-:Y:S05]  /*6800*/  @P1 BRA `(.L_x_151) ;  /* 0x0000000400641947 */ /* 0x000fea0003800000 */
[----:B------:R-:W0:Y:S01]  /*6810*/  S2R R18, SR_CTAID.X ;  /* 0x0000000000127919 */ /* 0x000e220000002500 */
[----:B---3--:R-:W3:Y:S01]  /*6820*/  LDC.64 R16, c[0x0][0x728] ;  /* 0x0001ca00ff107b82 */ /* 0x008ee20000000a00 */
[----:B------:R-:W-:Y:S01]  /*6830*/  ULDC UR7, c[0x0][0x150] ;  /* 0x0000540000077ab9 */ /* 0x000fe20000000800 */
[----:B------:R-:W-:Y:S01]  /*6840*/  IMAD.MOV.U32 R14, RZ, RZ, R2 ;  /* 0x000000ffff0e7224 */ /* 0x000fe200078e0002 */
[----:B------:R-:W4:Y:S01]  /*6850*/  S2R R24, SR_CTAID.Y ;  /* 0x0000000000187919 */ /* 0x000f220000002600 */
[----:B------:R-:W-:-:S04]  /*6860*/  IMAD.MOV.U32 R15, RZ, RZ, R3 ;  /* 0x000000ffff0f7224 */ /* 0x000fc800078e0003 */
[----:B------:R-:W1:Y:S08]  /*6870*/  LDC R23, c[0x0][0x144] ;  /* 0x00005100ff177b82 */ /* 0x000e700000000800 */
[----:B------:R-:W1:Y:S08]  /*6880*/  LDC R8, c[0x0][0x730] ;  /* 0x0001cc00ff087b82 */ /* 0x000e700000000800 */
[----:B------:R-:W1:Y:S01]  /*6890*/  LDC.64 R20, c[0x0][0x720] ;  /* 0x0001c800ff147b82 */ /* 0x000e620000000a00 */
[----:B---3--:R-:W-:-:S04]  /*68a0*/  ISETP.NE.U32.AND P1, PT, R16, RZ, PT ;  /* 0x000000ff1000720c */ /* 0x008fc80003f25070 */
[----:B------:R-:W-:Y:S02]  /*68b0*/  ISETP.NE.AND.EX P1, PT, R17, RZ, PT, P1 ;  /* 0x000000ff1100720c */ /* 0x000fe40003f25310 */
[----:B0-----:R-:W-:-:S05]  /*68c0*/  I2FP.F32.U32 R10, R18 ;  /* 0x00000012000a7245 */ /* 0x001fca0000201000 */
[----:B------:R-:W-:-:S04]  /*68d0*/  FMUL R10, R10, UR7 ;  /* 0x000000070a0a7c20 */ /* 0x000fc80008400000 */
[----:B------:R0:W3:Y:S02]  /*68e0*/  F2I.U32.TRUNC.NTZ R22, R10 ;  /* 0x0000000a00167305 */ /* 0x0000e4000020f000 */
[----:B----4-:R-:W-:Y:S05]  /*68f0*/  @!P1 BRA `(.L_x_152) ;  /* 0x0000000000289947 */ /* 0x010fea0003800000 */
[----:B------:R-:W4:Y:S02]  /*6900*/  LDC R11, c[0x0][0x734] ;  /* 0x0001cd00ff0b7b82 */ /* 0x000f240000000800 */
[----:B----4-:R-:W-:-:S05]  /*6910*/  IADD3 R15, P1, R2, R11, RZ ;  /* 0x0000000b020f7210 */ /* 0x010fca0007f3e0ff */
[----:B------:R-:W-:-:S04]  /*6920*/  IMAD.X R19, RZ, RZ, R3, P1 ;  /* 0x000000ffff137224 */ /* 0x000fc800008e0603 */
[----:B0-----:R-:W-:-:S04]  /*6930*/  IMAD.WIDE.U32 R10, R19, R16, RZ ;  /* 0x00000010130a7225 */ /* 0x001fc800078e00ff */
[----:B------:R-:W-:-:S04]  /*6940*/  IMAD.WIDE.U32 R12, P1, R15, R17, R10 ;  /* 0x000000110f0c7225 */ /* 0x000fc8000782000a */
[----:B------:R-:W-:-:S04]  /*6950*/  IMAD.WIDE.U32 R10, R15, R16, RZ ;  /* 0x000000100f0a7225 */ /* 0x000fc800078e00ff */
[----:B------:R-:W-:Y:S01]  /*6960*/  IMAD.X R15, RZ, RZ, RZ, P1 ;  /* 0x000000ffff0f7224 */ /* 0x000fe200008e06ff */
[----:B------:R-:W-:Y:S01]  /*6970*/  IADD3 RZ, P1, R11, R12, RZ ;  /* 0x0000000c0bff7210 */ /* 0x000fe20007f3e0ff */
[----:B------:R-:W-:-:S04]  /*6980*/  IMAD.MOV.U32 R14, RZ, RZ, R13 ;  /* 0x000000ffff0e7224 */ /* 0x000fc800078e000d */
[----:B------:R-:W-:-:S08]  /*6990*/  IMAD.WIDE.U32.X R14, R19, R17, R14, P1 ;  /* 0x00000011130e7225 */ /* 0x000fd000008e040e */
.L_x_152:
[----:B------:R-:W4:Y:S01]  /*69a0*/  LDC.64 R28, c[0x0][0x740] ;  /* 0x0001d000ff1c7b82 */ /* 0x000f220000000a00 */
[-CC-:B-1----:R-:W-:Y:S01]  /*69b0*/  SHF.R.U64 R19, R14, R8.reuse, R15.reuse ;  /* 0x000000080e137219 */ /* 0x182fe2000000120f */
[----:B---3--:R-:W-:Y:S01]  /*69c0*/  IMAD.MOV R22, RZ, RZ, -R22 ;  /* 0x000000ffff167224 */ /* 0x008fe200078e0a16 */
[----:B------:R-:W-:Y:S01]  /*69d0*/  SHF.R.U32.HI R8, RZ, R8, R15 ;  /* 0x00000008ff087219 */ /* 0x000fe2000001160f */
[----:B------:R-:W-:Y:S01]  /*69e0*/  ULDC UR7, c[0x0][0x154] ;  /* 0x0000550000077ab9 */ /* 0x000fe20000000800 */
[----:B------:R-:W-:Y:S01]  /*69f0*/  IADD3 R13, P1, RZ, -R19, RZ ;  /* 0x80000013ff0d7210 */ /* 0x000fe20007f3e0ff */
[----:B------:R-:W-:Y:S02]  /*6a00*/  IMAD R25, R23, R22, R18 ;  /* 0x0000001617197224 */ /* 0x000fe400078e0212 */
[----:B------:R-:W1:Y:S01]  /*6a10*/  LDC R12, c[0x0][0x718] ;  /* 0x0001c600ff0c7b82 */ /* 0x000e620000000800 */
[----:B------:R-:W-:Y:S02]  /*6a20*/  IMAD.MOV.U32 R15, RZ, RZ, 0x1 ;  /* 0x00000001ff0f7424 */ /* 0x000fe400078e00ff */
[----:B------:R-:W-:-:S04]  /*6a30*/  IMAD.X R11, RZ, RZ, ~R8, P1 ;  /* 0x000000ffff0b7224 */ /* 0x000fc800008e0e08 */
[-C--:B------:R-:W-:Y:S01]  /*6a40*/  IMAD R8, R11, R20.reuse, RZ ;  /* 0x000000140b087224 */ /* 0x080fe200078e02ff */
[----:B------:R-:W3:Y:S01]  /*6a50*/  LDC R14, c[0x0][0x708] ;  /* 0x0001c200ff0e7b82 */ /* 0x000ee20000000800 */
[----:B0-----:R-:W-:-:S04]  /*6a60*/  IMAD.WIDE.U32 R10, R13, R20, R2 ;  /* 0x000000140d0a7225 */ /* 0x001fc800078e0002 */
[----:B------:R-:W-:Y:S01]  /*6a70*/  IMAD R13, R13, R21, R8 ;  /* 0x000000150d0d7224 */ /* 0x000fe200078e0208 */
[----:B------:R-:W-:Y:S02]  /*6a80*/  I2FP.F32.U32 R8, R24 ;  /* 0x0000001800087245 */ /* 0x000fe40000201000 */
[----:B------:R-:W0:Y:S01]  /*6a90*/  LDC R26, c[0x0][0x758] ;  /* 0x0001d600ff1a7b82 */ /* 0x000e220000000800 */
[----:B------:R-:W-:Y:S01]  /*6aa0*/  IMAD.IADD R11, R11, 0x1, R13 ;  /* 0x000000010b0b7824 */ /* 0x000fe200078e020d */
[----:B----4-:R-:W-:Y:S01]  /*6ab0*/  ISETP.NE.U32.AND P1, PT, R28, RZ, PT ;  /* 0x000000ff1c00720c */ /* 0x010fe20003f25070 */
[----:B------:R-:W-:Y:S01]  /*6ac0*/  FMUL R8, R8, UR7 ;  /* 0x0000000708087c20 */ /* 0x000fe20008400000 */
[----:B------:R-:W-:Y:S02]  /*6ad0*/  IMAD.MOV.U32 R13, RZ, RZ, -0x1 ;  /* 0xffffffffff0d7424 */ /* 0x000fe400078e00ff */
[----:B------:R-:W-:Y:S01]  /*6ae0*/  ISETP.NE.AND.EX P1, PT, R29, RZ, PT, P1 ;  /* 0x000000ff1d00720c */ /* 0x000fe20003f25310 */
[----:B------:R4:W0:Y:S01]  /*6af0*/  F2I.U32.TRUNC.NTZ R21, R8 ;  /* 0x0000000800157305 */ /* 0x000822000020f000 */
[----:B------:R-:W2:Y:S01]  /*6b00*/  LDC R23, c[0x0][0x148] ;  /* 0x00005200ff177b82 */ /* 0x000ea20000000800 */
[----:B-1----:R-:W-:-:S02]  /*6b10*/  SHF.R.U64 R18, R10, R12, R11 ;  /* 0x0000000c0a127219 */ /* 0x002fc4000000120b */
[----:B------:R-:W-:-:S05]  /*6b20*/  SHF.R.U32.HI R11, RZ, R12, R11 ;  /* 0x0000000cff0b7219 */ /* 0x000fca000001160b */
[----:B------:R-:W1:Y:S01]  /*6b30*/  LDC R22, c[0x0][0x700] ;  /* 0x0001c000ff167b82 */ /* 0x000e620000000800 */
[-CC-:B---3--:R-:W-:Y:S02]  /*6b40*/  SHF.R.U64 R16, R18, R14.reuse, R11.reuse ;  /* 0x0000000e12107219 */ /* 0x188fe4000000120b */
[----:B------:R-:W-:-:S05]  /*6b50*/  SHF.R.U32.HI R11, RZ, R14, R11 ;  /* 0x0000000eff0b7219 */ /* 0x000fca000001160b */
[----:B------:R-:W3:Y:S01]  /*6b60*/  LDC R30, c[0x0][0x748] ;  /* 0x0001d200ff1e7b82 */ /* 0x000ee20000000800 */
[-CC-:B0-----:R-:W-:Y:S02]  /*6b70*/  SHF.R.U64 R20, R16, R26.reuse, R11.reuse ;  /* 0x0000001a10147219 */ /* 0x181fe4000000120b */
[-C--:B------:R-:W-:Y:S02]  /*6b80*/  SHF.L.U32 R13, R13, R26.reuse, RZ ;  /* 0x0000001a0d0d7219 */ /* 0x080fe400000006ff */
[-C--:B------:R-:W-:Y:S01]  /*6b90*/  SHF.R.U32.HI R11, RZ, R26.reuse, R11 ;  /* 0x0000001aff0b7219 */ /* 0x080fe2000001160b */
[----:B------:R-:W-:Y:S01]  /*6ba0*/  IMAD.MOV.U32 R10, RZ, RZ, R20 ;  /* 0x000000ffff0a7224 */ /* 0x000fe200078e0014 */
[----:B------:R-:W-:Y:S01]  /*6bb0*/  SHF.L.U32 R26, R15, R26, RZ ;  /* 0x0000001a0f1a7219 */ /* 0x000fe200000006ff */
[----:B------:R-:W0:Y:S01]  /*6bc0*/  LDC R31, c[0x0][0x738] ;  /* 0x0001ce00ff1f7b82 */ /* 0x000e220000000800 */
[----:B------:R-:W-:-:S07]  /*6bd0*/  LOP3.LUT R27, RZ, R13, RZ, 0x33, !PT ;  /* 0x0000000dff1b7212 */ /* 0x000fce00078e33ff */
[----:B------:R-:W0:Y:S01]  /*6be0*/  LDC R32, c[0x0][0x710] ;  /* 0x0001c400ff207b82 */ /* 0x000e220000000800 */
[----:B----4-:R-:W-:Y:S05]  /*6bf0*/  @!P1 BRA `(.L_x_153) ;  /* 0x0000000000289947 */ /* 0x010fea0003800000 */
        /* <DEDUP_REMOVED lines=10> */
.L_x_153:
[----:B---3--:R-:W-:Y:S01]  /*6ca0*/  SHF.R.U64 R8, R10, R30, R11 ;  /* 0x0000001e0a087219 */ /* 0x008fe2000000120b */
[----:B-1----:R-:W-:Y:S01]  /*6cb0*/  VIADD R15, R22, 0xffffffff ;  /* 0xffffffff160f7836 */ /* 0x002fe20000000000 */
[----:B------:R-:W-:Y:S01]  /*6cc0*/  LOP3.LUT R13, R16, R27, RZ, 0xc0, !PT ;  /* 0x0000001b100d7212 */ /* 0x000fe200078ec0ff */
[----:B------:R-:W-:Y:S02]  /*6cd0*/  IMAD.MOV R21, RZ, RZ, -R21 ;  /* 0x000000ffff157224 */ /* 0x000fe400078e0a15 */
[----:B------:R-:W-:Y:S02]  /*6ce0*/  IMAD.MOV R11, RZ, RZ, -R8 ;  /* 0x000000ffff0b7224 */ /* 0x000fe400078e0a08 */
[----:B------:R-:W-:Y:S01]  /*6cf0*/  IMAD R10, R26, R8, R13 ;  /* 0x000000081a0a7224 */ /* 0x000fe200078e020d */
[----:B------:R-:W-:Y:S01]  /*6d00*/  LOP3.LUT R13, R18, R15, RZ, 0xc0, !PT ;  /* 0x0000000f120d7212 */ /* 0x000fe200078ec0ff */
[----:B--2---:R-:W-:Y:S02]  /*6d10*/  @P3 IMAD R25, R23, R21, R24 ;  /* 0x0000001517193224 */ /* 0x004fe400078e0218 */
[----:B0-----:R-:W-:-:S02]  /*6d20*/  IMAD R8, R11, R31, R20 ;  /* 0x0000001f0b087224 */ /* 0x001fc400078e0214 */
[----:B------:R-:W-:Y:S02]  /*6d30*/  IMAD R10, R10, R32, R25 ;  /* 0x000000200a0a7224 */ /* 0x000fe400078e0219 */
[----:B------:R-:W-:Y:S02]  /*6d40*/  IMAD.MOV.U32 R12, RZ, RZ, 0x1 ;  /* 0x00000001ff0c7424 */ /* 0x000fe400078e00ff */
[----:B------:R-:W-:-:S03]  /*6d50*/  IMAD R11, R8, R22, R13 ;  /* 0x00000016080b7224 */ /* 0x000fc600078e020d */
[----:B------:R-:W-:Y:S01]  /*6d60*/  PRMT R8, R12, 0x7610, R8 ;  /* 0x000076100c087816 */ /* 0x000fe20000000008 */
[----:B------:R-:W-:Y:S01]  /*6d70*/  IMAD.MOV.U32 R12, RZ, RZ, R19 ;  /* 0x000000ffff0c7224 */ /* 0x000fe200078e0013 */
[----:B------:R-:W-:Y:S02]  /*6d80*/  SEL R18, R11, R10, !P3 ;  /* 0x0000000a0b127207 */ /* 0x000fe40005800000 */
[----:B------:R-:W-:-:S07]  /*6d90*/  SEL R10, R10, R11, !P3 ;  /* 0x0000000b0a0a7207 */ /* 0x000fce0005800000 */
.L_x_151:
[----:B------:R-:W-:Y:S01]  /*6da0*/  LOP3.LUT P1, RZ, R8, 0xff, RZ, 0xc0, !PT ;  /* 0x000000ff08ff7812 */ /* 0x000fe2000782c0ff */
[----:B------:R-:W-:-:S12]  /*6db0*/  IMAD.MOV.U32 R14, RZ, RZ, R10 ;  /* 0x000000ffff0e7224 */ /* 0x000fd800078e000a */
[----:B------:R-:W-:Y:S05]  /*6dc0*/  @P1 BRA `(.L_x_154) ;  /* 0xffffffa400601947 */ /* 0x000fea000383ffff */
[----:B------:R-:W-:Y:S05]  /*6dd0*/  EXIT ;  /* 0x000000000000794d */ /* 0x000fea0003800000 */
.L_x_8:
[----:B0-----:R-:W-:Y:S01]  /*6de0*/  ULDC.64 UR4, c[0x0][0x750] ;  /* 0x0001d40000047ab9 */ /* 0x001fe20000000a00 */
        /* <DEDUP_REMOVED lines=25> */
.L_x_156:
[----:B------:R-:W0:Y:S01]  /*6f80*/  LDC.64 R28, c[0x0][0x740] ;  /* 0x0001d000ff1c7b82 */ /* 0x000e220000000a00 */
[-CC-:B------:R-:W-:Y:S01]  /*6f90*/  SHF.R.U64 R21, R16, R6.reuse, R17.reuse ;  /* 0x0000000610157219 */ /* 0x180fe20000001211 */
[----:B------:R-:W-:Y:S01]  /*6fa0*/  IMAD.MOV.U32 R31, RZ, RZ, 0x1 ;  /* 0x00000001ff1f7424 */ /* 0x000fe200078e00ff */
[----:B------:R-:W-:Y:S02]  /*6fb0*/  SHF.R.U32.HI R5, RZ, R6, R17 ;  /* 0x00000006ff057219 */ /* 0x000fe40000011611 */
[----:B------:R-:W-:-:S03]  /*6fc0*/  IADD3 R15, P0, RZ, -R21, RZ ;  /* 0x80000015ff0f7210 */ /* 0x000fc60007f1e0ff */
[----:B------:R-:W1:Y:S02]  /*6fd0*/  LDC R14, c[0x0][0x718] ;  /* 0x0001c600ff0e7b82 */ /* 0x000e640000000800 */
[----:B------:R-:W-:Y:S02]  /*6fe0*/  IMAD.X R5, RZ, RZ, ~R5, P0 ;  /* 0x000000ffff057224 */ /* 0x000fe400000e0e05 */
[----:B------:R-:W-:-:S04]  /*6ff0*/  IMAD.WIDE.U32 R12, R15, R22, R2 ;  /* 0x000000160f0c7225 */ /* 0x000fc800078e0002 */
[----:B------:R-:W2:Y:S01]  /*7000*/  LDC R16, c[0x0][0x708] ;  /* 0x0001c200ff107b82 */ /* 0x000ea20000000800 */
[----:B------:R-:W-:-:S04]  /*7010*/  IMAD R6, R5, R22, RZ ;  /* 0x0000001605067224 */ /* 0x000fc800078e02ff */
[----:B------:R-:W-:-:S03]  /*7020*/  IMAD R5, R15, R23, R6 ;  /* 0x000000170f057224 */ /* 0x000fc600078e0206 */
[----:B------:R-:W3:Y:S01]  /*7030*/  LDC R26, c[0x0][0x758] ;  /* 0x0001d600ff1a7b82 */ /* 0x000ee20000000800 */
[----:B------:R-:W-:Y:S01]  /*7040*/  IMAD.IADD R5, R13, 0x1, R5 ;  /* 0x000000010d057824 */ /* 0x000fe200078e0205 */
[----:B0-----:R-:W-:Y:S01]  /*7050*/  ISETP.NE.U32.AND P0, PT, R28, RZ, PT ;  /* 0x000000ff1c00720c */ /* 0x001fe20003f05070 */
[----:B------:R-:W-:-:S03]  /*7060*/  IMAD.MOV.U32 R13, RZ, RZ, -0x1 ;  /* 0xffffffffff0d7424 */ /* 0x000fc600078e00ff */
        /* <DEDUP_REMOVED lines=25> */
.L_x_157:
[----:B-1----:R-:W-:Y:S01]  /*7200*/  SHF.R.U64 R6, R12, R25, R13 ;  /* 0x000000190c067219 */ /* 0x002fe2000000120d */
[----:B0-----:R-:W-:Y:S01]  /*7210*/  VIADD R13, R24, 0xffffffff ;  /* 0xffffffff180d7836 */ /* 0x001fe20000000000 */
[----:B------:R-:W-:Y:S01]  /*7220*/  SHF.L.U32 R9, R31, R26, RZ ;  /* 0x0000001a1f097219 */ /* 0x000fe200000006ff */
[----:B------:R-:W-:Y:S01]  /*7230*/  @P3 IMAD R10, R11, R20, R8 ;  /* 0x000000140b0a3224 */ /* 0x000fe200078e0208 */
[----:B------:R-:W-:Y:S01]  /*7240*/  LOP3.LUT R5, R22, R33, RZ, 0xc0, !PT ;  /* 0x0000002116057212 */ /* 0x000fe200078ec0ff */
[----:B------:R-:W-:Y:S01]  /*7250*/  IMAD.MOV R12, RZ, RZ, -R6 ;  /* 0x000000ffff0c7224 */ /* 0x000fe200078e0a06 */
[----:B------:R-:W-:Y:S01]  /*7260*/  LOP3.LUT R18, R18, R13, RZ, 0xc0, !PT ;  /* 0x0000000d12127212 */ /* 0x000fe200078ec0ff */
[----:B------:R-:W-:Y:S02]  /*7270*/  IMAD.MOV.U32 R19, RZ, RZ, R21 ;  /* 0x000000ffff137224 */ /* 0x000fe400078e0015 */
[----:B------:R-:W-:Y:S02]  /*7280*/  IMAD R9, R9, R6, R5 ;  /* 0x0000000609097224 */ /* 0x000fe400078e0205 */
[----:B--2---:R-:W-:-:S02]  /*7290*/  IMAD R5, R12, R27, R23 ;  /* 0x0000001b0c057224 */ /* 0x004fc400078e0217 */
[----:B---3--:R-:W-:Y:S02]  /*72a0*/  IMAD R6, R9, R30, R10 ;  /* 0x0000001e09067224 */ /* 0x008fe400078e020a */
[----:B------:R-:W-:Y:S02]  /*72b0*/  IMAD R9, R5, R24, R18 ;  /* 0x0000001805097224 */ /* 0x000fe400078e0212 */
[----:B------:R-:W-:-:S03]  /*72c0*/  IMAD.MOV.U32 R12, RZ, RZ, 0x1 ;  /* 0x00000001ff0c7424 */ /* 0x000fc600078e00ff */
[----:B------:R-:W-:Y:S02]  /*72d0*/  SEL R5, R9, R6, !P3 ;  /* 0x0000000609057207 */ /* 0x000fe40005800000 */
[----:B------:R-:W-:-:S07]  /*72e0*/  SEL R6, R6, R9, !P3 ;  /* 0x0000000906067207 */ /* 0x000fce0005800000 */
.L_x_155:
[----:B------:R-:W-:-:S08]  /*72f0*/  NOP ;  /* 0x0000000000007918 */ /* 0x000fd00000000000 */
[----:B------:R-:W0:-:S00]  /*7300*/  USETMAXREG.DEALLOC.CTAPOOL 0x28 ;  /* 0x00000028000079c8 */ /* 0x000e0000080e0500 */
[----:B0-----:R-:W-:-:S13]  /*7310*/  ISETP.NE.AND P0, PT, R7, RZ, PT ;  /* 0x000000ff0700720c */ /* 0x001fda0003f05270 */
[----:B------:R-:W-:Y:S05]  /*7320*/  @P0 EXIT ;  /* 0x000000000000094d */ /* 0x000fea0003800000 */
[----:B------:R-:W-:Y:S01]  /*7330*/  LOP3.LUT P0, RZ, R12, 0xff, RZ, 0xc0, !PT ;  /* 0x000000ff0cff7812 */ /* 0x000fe2000780c0ff */
[----:B------:R-:W-:Y:S02]  /*7340*/  IMAD.MOV.U32 R10, RZ, RZ, 0x1 ;  /* 0x00000001ff0a7424 */ /* 0x000fe400078e00ff */
[----:B------:R-:W-:-:S10]  /*7350*/  IMAD.MOV.U32 R11, RZ, RZ, RZ ;  /* 0x000000ffff0b7224 */ /* 0x000fd400078e00ff */
[----:B------:R-:W-:Y:S05]  /*7360*/  @!P0 BRA `(.L_x_158) ;  /* 0x0000000c00748947 */ /* 0x000fea0003800000 */
[----:B------:R-:W0:Y:S01]  /*7370*/  LDC R7, c[0x0][0x28c] ;  /* 0x0000a300ff077b82 */ /* 0x000e220000000800 */
[----:B------:R-:W1:Y:S01]  /*7380*/  S2R R17, SR_CgaCtaId ;  /* 0x0000000000117919 */ /* 0x000e620000008800 */
[----:B------:R-:W-:Y:S01]  /*7390*/  ULDC UR5, c[0x0][0x758] ;  /* 0x0001d60000057ab9 */ /* 0x000fe20000000800 */
[----:B------:R-:W-:Y:S01]  /*73a0*/  UMOV UR7, 0xffffffff ;  /* 0xffffffff00077882 */ /* 0x000fe20000000000 */
[----:B------:R-:W-:Y:S01]  /*73b0*/  ULDC UR6, c[0x0][0xc] ;  /* 0x0000030000067ab9 */ /* 0x000fe20000000800 */
[----:B------:R-:W-:Y:S01]  /*73c0*/  USHF.L.U32 UR9, UR7, UR5, URZ ;  /* 0x0000000507097299 */ /* 0x000fe2000800063f */
[----:B------:R-:W-:Y:S01]  /*73d0*/  BSSY B0, `(.L_x_158) ;  /* 0x00000d6000007945 */ /* 0x000fe20003800000 */
[----:B------:R-:W-:Y:S01]  /*73e0*/  UMOV UR8, 0x1 ;  /* 0x0000000100087882 */ /* 0x000fe20000000000 */
[----:B------:R-:W-:Y:S01]  /*73f0*/  ULDC UR7, c[0x0][0x10] ;  /* 0x0000040000077ab9 */ /* 0x000fe20000000800 */
[----:B------:R-:W-:Y:S01]  /*7400*/  USHF.L.U32 UR5, UR8, UR5, URZ ;  /* 0x0000000508057299 */ /* 0x000fe2000800063f */
[----:B------:R-:W-:Y:S01]  /*7410*/  IMAD.MOV.U32 R13, RZ, RZ, 0x1 ;  /* 0x00000001ff0d7424 */ /* 0x000fe200078e00ff */
[----:B------:R-:W-:Y:S01]  /*7420*/  UIMAD.WIDE.U32 UR6, UR6, UR7, URZ ;  /* 0x00000007060672a5 */ /* 0x000fe2000f8e003f */
[----:B------:R-:W-:Y:S01]  /*7430*/  LOP3.LUT R12, R4, 0x2, RZ, 0xfc, !PT ;  /* 0x00000002040c7812 */ /* 0x000fe200078efcff */
[----:B------:R-:W-:Y:S01]  /*7440*/  ULDC UR8, c[0x0][0x14] ;  /* 0x0000050000087ab9 */ /* 0x000fe20000000800 */
[----:B------:R-:W-:Y:S01]  /*7450*/  IMAD.MOV.U32 R10, RZ, RZ, 0x1 ;  /* 0x00000001ff0a7424 */ /* 0x000fe200078e00ff */
[----:B------:R-:W-:Y:S01]  /*7460*/  UIMAD.WIDE.U32 UR32, UR6, UR8, URZ ;  /* 0x00000008062072a5 */ /* 0x000fe2000f8e003f */
[----:B------:R-:W-:Y:S01]  /*7470*/  IMAD.MOV.U32 R11, RZ, RZ, RZ ;  /* 0x000000ffff0b7224 */ /* 0x000fe200078e00ff */
[----:B------:R-:W-:Y:S01]  /*7480*/  UIMAD UR7, UR7, UR8, URZ ;  /* 0x00000008070772a4 */ /* 0x000fe2000f8e023f */
[----:B------:R-:W-:Y:S01]  /*7490*/  ULDC UR4, c[0x0][0x700] ;  /* 0x0001c00000047ab9 */ /* 0x000fe20000000800 */
[----:B------:R-:W-:-:S02]  /*74a0*/  ULOP3.LUT UR6, URZ, UR9, URZ, 0x33, !UPT ;  /* 0x000000093f067292 */ /* 0x000fc4000f8e333f */
[----:B------:R-:W-:Y:S01]  /*74b0*/  UIADD3 UR4, UR4, -0x1, URZ ;  /* 0xffffffff04047890 */ /* 0x000fe2000fffe03f */
[----:B0-----:R-:W-:Y:S01]  /*74c0*/  VIADD R7, R7, 0x3f ;  /* 0x0000003f07077836 */ /* 0x001fe20000000000 */
[----:B------:R-:W-:Y:S01]  /*74d0*/  UIADD3 UR7, UR33, UR7, URZ ;  /* 0x0000000721077290 */ /* 0x000fe2000fffe03f */
[----:B------:R-:W-:-:S03]  /*74e0*/  ULDC.64 UR34, c[0x0][0x198] ;  /* 0x0000660000227ab9 */ /* 0x000fc60000000a00 */
[----:B------:R-:W-:-:S04]  /*74f0*/  SHF.R.S32.HI R8, RZ, 0x1f, R7 ;  /* 0x0000001fff087819 */ /* 0x000fc80000011407 */
[----:B------:R-:W-:Y:S01]  /*7500*/  LEA.HI R8, R8, R7, RZ, 0x6 ;  /* 0x0000000708087211 */ /* 0x000fe200078f30ff */
[C---:B-1----:R-:W-:Y:S02]  /*7510*/  IMAD.SHL.U32 R15, R17.reuse, 0x40, RZ ;  /* 0x00000040110f7824 */ /* 0x042fe400078e00ff */
[C---:B------:R-:W-:Y:S01]  /*7520*/  IMAD.SHL.U32 R16, R17.reuse, 0x800, RZ ;  /* 0x0000080011107824 */ /* 0x040fe200078e00ff */
[----:B------:R-:W-:Y:S01]  /*7530*/  SHF.R.S32.HI R14, RZ, 0x6, R8 ;  /* 0x00000006ff0e7819 */ /* 0x000fe20000011408 */
[----:B------:R-:W-:Y:S01]  /*7540*/  IMAD.SHL.U32 R17, R17, 0x200, RZ ;  /* 0x0000020011117824 */ /* 0x000fe200078e00ff */
[----:B------:R-:W-:Y:S02]  /*7550*/  LOP3.LUT R15, R15, 0x40, RZ, 0xc0, !PT ;  /* 0x000000400f0f7812 */ /* 0x000fe400078ec0ff */
[----:B------:R-:W-:Y:S01]  /*7560*/  LOP3.LUT R16, R16, 0x800, RZ, 0xc0, !PT ;  /* 0x0000080010107812 */ /* 0x000fe200078ec0ff */
[----:B------:R-:W-:Y:S01]  /*7570*/  VIADD R18, R14, 0x1 ;  /* 0x000000010e127836 */ /* 0x000fe20000000000 */
[----:B------:R-:W-:-:S07]  /*7580*/  LOP3.LUT R17, R17, 0x200, RZ, 0xc0, !PT ;  /* 0x0000020011117812 */ /* 0x000fce00078ec0ff */
.L_x_169:
[----:B------:R-:W-:-:S03]  /*7590*/  UMOV UR8, 0xffffffff ;  /* 0xffffffff00087882 */ /* 0x000fc60000000000 */
[----:B------:R-:W-:Y:S05]  /*75a0*/  BRA.DIV UR8, `(.L_x_159) ;  /* 0x0000001608907947 */ /* 0x000fea000b800000 */
[----:B------:R-:W-:-:S13]  /*75b0*/  ELECT P0, URZ, PT ;  /* 0x00000000003f782f */ /* 0x000fda0003800000 */
.L_x_193:
[----:B------:R-:W0:Y:S01]  /*75c0*/  LDC R7, c[0x0][0x28c] ;  /* 0x0000a300ff077b82 */ /* 0x000e220000000800 */
[----:B------:R-:W-:Y:S01]  /*75d0*/  BSSY B1, `(.L_x_160) ;  /* 0x0000045000017945 */ /* 0x000fe20003800000 */
[----:B0-----:R-:W-:-:S13]  /*75e0*/  ISETP.LT.OR P0, PT, R7, 0x1, !P0 ;  /* 0x000000010700780c */ /* 0x001fda0004701670 */
[----:B------:R-:W-:Y:S05]  /*75f0*/  @P0 BRA `(.L_x_161) ;  /* 0x0000000400080947 */ /* 0x000fea0003800000 */
[----:B------:R-:W-:Y:S01]  /*7600*/  IMAD R20, R6, 0x80, R15 ;  /* 0x0000008006147824 */ /* 0x000fe200078e020f */
[----:B------:R-:W-:Y:S01]  /*7610*/  CS2R R24, SRZ ;  /* 0x0000000000187805 */ /* 0x000fe2000001ff00 */
[----:B------:R-:W-:Y:S02]  /*7620*/  IMAD.SHL.U32 R21, R5, 0x80, RZ ;  /* 0x0000008005157824 */ /* 0x000fe400078e00ff */
[----:B------:R-:W-:Y:S02]  /*7630*/  IMAD.MOV.U32 R5, RZ, RZ, R18 ;  /* 0x000000ffff057224 */ /* 0x000fe400078e0012 */
[----:B------:R-:W-:Y:S02]  /*7640*/  IMAD.MOV.U32 R6, RZ, RZ, R10 ;  /* 0x000000ffff067224 */ /* 0x000fe400078e000a */
[----:B------:R-:W-:Y:S02]  /*7650*/  IMAD.MOV.U32 R7, RZ, RZ, R11 ;  /* 0x000000ffff077224 */ /* 0x000fe400078e000b */
[----:B------:R-:W-:-:S07]  /*7660*/  IMAD.MOV.U32 R26, RZ, RZ, RZ ;  /* 0x000000ffff1a7224 */ /* 0x000fce00078e00ff */
.L_x_164:
[----:B------:R-:W0:Y:S01]  /*7670*/  S2R R9, SR_CgaCtaId ;  /* 0x0000000000097919 */ /* 0x000e220000008800 */
[----:B------:R-:W-:Y:S02]  /*7680*/  MOV R8, 0x400 ;  /* 0x0000040000087802 */ /* 0x000fe40000000f00 */
[----:B------:R-:W-:Y:S02]  /*7690*/  LOP3.LUT P1, RZ, R0, 0x7f, RZ, 0xc0, !PT ;  /* 0x0000007f00ff7812 */ /* 0x000fe4000782c0ff */
[----:B0-----:R-:W-:Y:S02]  /*76a0*/  LEA R22, R9, R8, 0x18 ;  /* 0x0000000809167211 */ /* 0x001fe400078ec0ff */
[----:B------:R-:W-:-:S09]  /*76b0*/  SHF.L.U32 R8, R6, 0x1f, RZ ;  /* 0x0000001f06087819 */ /* 0x000fd200000006ff */
[----:B------:R-:W0:Y:S01]  /*76c0*/  @!P1 LDC R9, c[0x0][0x640] ;  /* 0x00019000ff099b82 */ /* 0x000e220000000800 */
[----:B------:R-:W-:-:S04]  /*76d0*/  IMAD R23, R7, 0x8, R22 ;  /* 0x0000000807177824 */ /* 0x000fc800078e0216 */
[----:B------:R-:W1:Y:S02]  /*76e0*/  SYNCS.PHASECHK.TRANS64.TRYWAIT P0, [R23+URZ+0x88], R8 ;  /* 0x00008808170075a7 */ /* 0x000e64000800017f */
[----:B-1----:R-:W-:Y:S05]  /*76f0*/  @!P0 BRA `(.L_x_162) ;  /* 0x00000014005c8947 */ /* 0x002fea0003800000 */
.L_x_194:
[----:B-1----:R-:W-:Y:S01]  /*7700*/  PRMT R8, R12, 0x9910, RZ ;  /* 0x000099100c087816 */ /* 0x002fe200000000ff */
[----:B0-----:R0:W-:Y:S03]  /*7710*/  @!P1 SYNCS.ARRIVE.TRANS64 RZ, [R23+URZ], R9 ;  /* 0x0000000917ff99a7 */ /* 0x0011e6000800003f */
[----:B------:R-:W-:-:S13]  /*7720*/  ISETP.NE.AND P0, PT, R8, 0x2, PT ;  /* 0x000000020800780c */ /* 0x000fda0003f05270 */
[----:B0-----:R-:W-:Y:S05]  /*7730*/  @P0 BRA `(.L_x_163) ;  /* 0x0000000000040947 */ /* 0x001fea0003800000 */
[----:B------:R-:W-:Y:S01]  /*7740*/  BPT.TRAP 0x1 ;  /* 0x000000040000795c */ /* 0x000fe20000300000 */
.L_x_163:
[C---:B------:R-:W-:Y:S01]  /*7750*/  IMAD R8, R7.reuse, 0x1000, R16 ;  /* 0x0000100007087824 */ /* 0x040fe200078e0210 */
[----:B------:R-:W-:Y:S01]  /*7760*/  R2UR UR9, R22 ;  /* 0x00000000160972ca */ /* 0x000fe200000e0000 */
[----:B------:R-:W-:Y:S01]  /*7770*/  IMAD R22, R7, 0x2000, R22 ;  /* 0x0000200007167824 */ /* 0x000fe200078e0216 */
[----:B------:R-:W-:Y:S01]  /*7780*/  R2UR UR25, R23 ;  /* 0x00000000171972ca */ /* 0x000fe200000e0000 */
[----:B------:R-:W-:Y:S01]  /*7790*/  VIADD R5, R5, 0xffffffff ;  /* 0xffffffff05057836 */ /* 0x000fe20000000000 */
[----:B------:R-:W-:Y:S01]  /*77a0*/  R2UR UR24, R8 ;  /* 0x00000000081872ca */ /* 0x000fe200000e0000 */
[----:B------:R-:W-:Y:S01]  /*77b0*/  IMAD R8, R7, 0x400, R17 ;  /* 0x0000040007087824 */ /* 0x000fe200078e0211 */
[----:B------:R-:W-:Y:S01]  /*77c0*/  R2UR UR8, R22 ;  /* 0x00000000160872ca */ /* 0x000fe200000e0000 */
[----:B------:R-:W-:Y:S01]  /*77d0*/  UIADD3 UR14, UP0, UR34, 0xf0, URZ ;  /* 0x000000f0220e7890 */ /* 0x000fe2000ff1e03f */
[----:B------:R-:W-:Y:S01]  /*77e0*/  R2UR UR28, R19 ;  /* 0x00000000131c72ca */ /* 0x000fe200000e0000 */
[----:B------:R-:W-:Y:S01]  /*77f0*/  UIADD3 UR22, UP1, UR34, 0x1f0, URZ ;  /* 0x000001f022167890 */ /* 0x000fe2000ff3e03f */
[----:B------:R-:W-:Y:S01]  /*7800*/  R2UR UR16, R8 ;  /* 0x00000000081072ca */ /* 0x000fe200000e0000 */
[----:B------:R-:W-:Y:S01]  /*7810*/  UIADD3 UR36, UP2, UR34, 0x2f0, URZ ;  /* 0x000002f022247890 */ /* 0x000fe2000ff5e03f */
[----:B------:R-:W-:Y:S01]  /*7820*/  R2UR UR27, R20 ;  /* 0x00000000141b72ca */ /* 0x000fe200000e0000 */
[----:B------:R-:W-:Y:S01]  /*7830*/  UIADD3.X UR15, URZ, UR35, URZ, UP0, !UPT ;  /* 0x000000233f0f7290 */ /* 0x000fe200087fe43f */
[----:B------:R-:W-:Y:S01]  /*7840*/  R2UR UR26, R25 ;  /* 0x00000000191a72ca */ /* 0x000fe200000e0000 */
[----:B------:R-:W-:Y:S01]  /*7850*/  UIADD3.X UR23, URZ, UR35, URZ, UP1, !UPT ;  /* 0x000000233f177290 */ /* 0x000fe20008ffe43f */
[----:B------:R-:W-:Y:S01]  /*7860*/  R2UR UR19, R26 ;  /* 0x000000001a1372ca */ /* 0x000fe200000e0000 */
[----:B------:R-:W-:Y:S01]  /*7870*/  UIADD3 UR24, UR9, 0x200, UR24 ;  /* 0x0000020009187890 */ /* 0x000fe2000fffe018 */
[----:B------:R-:W-:Y:S01]  /*7880*/  R2UR UR10, R24 ;  /* 0x00000000180a72ca */ /* 0x000fe200000e0000 */
[----:B------:R-:W-:Y:S01]  /*7890*/  VIADD R7, R7, 0x1 ;  /* 0x0000000107077836 */ /* 0x000fe20000000000 */
[----:B------:R-:W-:Y:S01]  /*78a0*/  R2UR UR11, R21 ;  /* 0x00000000150b72ca */ /* 0x000fe200000e0000 */
[----:B------:R-:W-:Y:S01]  /*78b0*/  UIADD3.X UR37, URZ, UR35, URZ, UP2, !UPT ;  /* 0x000000233f257290 */ /* 0x000fe200097fe43f */
[----:B------:R-:W-:Y:S01]  /*78c0*/  ISETP.GT.AND P1, PT, R5, 0x1, PT ;  /* 0x000000010500780c */ /* 0x000fe20003f24270 */
[----:B------:R-:W-:Y:S01]  /*78d0*/  UIADD3 UR16, UR9, 0x33200, UR16 ;  /* 0x0003320009107890 */ /* 0x000fe2000fffe010 */
[----:B------:R-:W-:Y:S01]  /*78e0*/  ISETP.NE.AND P0, PT, R7, 0x11, PT ;  /* 0x000000110700780c */ /* 0x000fe20003f05270 */
[----:B------:R-:W-:Y:S01]  /*78f0*/  UIADD3 UR8, UR8, 0x11200, URZ ;  /* 0x0001120008087890 */ /* 0x000fe2000fffe03f */
[----:B------:R-:W-:Y:S01]  /*7900*/  VIADD R26, R26, 0x1 ;  /* 0x000000011a1a7836 */ /* 0x000fe20000000000 */
[----:B------:R-:W-:Y:S01]  /*7910*/  UMOV UR13, 0x30000 ;  /* 0x00030000000d7882 */ /* 0x000fe20000000000 */
[----:B------:R-:W-:Y:S01]  /*7920*/  UMOV UR30, 0x0 ;  /* 0x00000000001e7882 */ /* 0x000fe20000000000 */
[----:B------:R-:W-:Y:S01]  /*7930*/  UMOV UR31, 0x10000000 ;  /* 0x10000000001f7882 */ /* 0x000fe20000000000 */
[----:B------:R-:W-:Y:S01]  /*7940*/  UMOV UR17, UR25 ;  /* 0x0000001900117c82 */ /* 0x000fe20008000000 */
[----:B------:R-:W-:Y:S01]  /*7950*/  UMOV UR20, UR28 ;  /* 0x0000001c00147c82 */ /* 0x000fe20008000000 */
[----:B------:R-:W-:Y:S01]  /*7960*/  UMOV UR18, UR27 ;  /* 0x0000001b00127c82 */ /* 0x000fe20008000000 */
[----:B------:R0:W-:Y:S01]  /*7970*/  UTMALDG.3D.MULTICAST [UR24], [UR14], UR13, desc[UR30] ;  /* 0x00001e180e0073b4 */ /* 0x0001e2000801180d */
[----:B------:R-:W-:Y:S01]  /*7980*/  UMOV UR9, UR25 ;  /* 0x0000001900097c82 */ /* 0x000fe20008000000 */
[----:B------:R-:W-:Y:S01]  /*7990*/  UMOV UR12, UR28 ;  /* 0x0000001c000c7c82 */ /* 0x000fe20008000000 */
[----:B------:R-:W-:Y:S01]  /*79a0*/  SEL R9, RZ, 0x1, P0 ;  /* 0x00000001ff097807 */ /* 0x000fe20000000000 */
[----:B------:R-:W-:Y:S01]  /*79b0*/  VIADD R25, R25, 0x20 ;  /* 0x0000002019197836 */ /* 0x000fe20000000000 */
[----:B------:R-:W-:Y:S01]  /*79c0*/  SEL R7, R7, RZ, P0 ;  /* 0x000000ff07077207 */ /* 0x000fe20000000000 */
[----:B------:R-:W-:Y:S01]  /*79d0*/  VIADD R24, R24, 0x40 ;  /* 0x0000004018187836 */ /* 0x000fe20000000000 */
[----:B------:R-:W-:Y:S01]  /*79e0*/  LOP3.LUT R6, R6, R9, RZ, 0x3c, !PT ;  /* 0x0000000906067212 */ /* 0x000fe200078e3cff */
[----:B------:R0:W-:Y:S01]  /*79f0*/  UTMALDG.3D.MULTICAST [UR16], [UR22], UR13, desc[UR30] ;  /* 0x00001e10160073b4 */ /* 0x0001e2000801180d */
[----:B------:R0:W-:Y:S02]  /*7a00*/  UTMALDG.3D [UR8], [UR36], desc[UR30] ;  /* 0x00001e08240075b4 */ /* 0x0001e40008011000 */
[----:B0-----:R-:W-:Y:S05]  /*7a10*/  @P1 BRA `(.L_x_164) ;  /* 0xfffffffc00141947 */ /* 0x001fea000383ffff */
.L_x_161:
[----:B------:R-:W-:Y:S05]  /*7a20*/  BSYNC B1 ;  /* 0x0000000000017941 */ /* 0x000fea0003800000 */
.L_x_160:
[----:B------:R-:W-:Y:S01]  /*7a30*/  LOP3.LUT P1, RZ, R13, 0xff, RZ, 0xc0, !PT ;  /* 0x000000ff0dff7812 */ /* 0x000fe2000782c0ff */
[C---:B------:R-:W-:Y:S01]  /*7a40*/  IMAD.IADD R8, R14.reuse, 0x1, R11 ;  /* 0x000000010e087824 */ /* 0x040fe200078e020b */
[----:B------:R-:W-:Y:S01]  /*7a50*/  ULDC.64 UR8, c[0x0][0x750] ;  /* 0x0001d40000087ab9 */ /* 0x000fe20000000a00 */
[----:B------:R-:W-:Y:S01]  /*7a60*/  ISETP.GE.U32.AND P2, PT, R14, 0x11, PT ;  /* 0x000000110e00780c */ /* 0x000fe20003f46070 */
[----:B------:R-:W-:Y:S01]  /*7a70*/  BSSY B1, `(.L_x_165) ;  /* 0x0000069000017945 */ /* 0x000fe20003800000 */
[----:B------:R-:W-:Y:S01]  /*7a80*/  IMAD.MOV.U32 R19, RZ, RZ, -0x1 ;  /* 0xffffffffff137424 */ /* 0x000fe200078e00ff */
[----:B------:R-:W-:Y:S02]  /*7a90*/  ISETP.GT.U32.AND P0, PT, R8, 0x10, PT ;  /* 0x000000100800780c */ /* 0x000fe40003f04070 */
[----:B------:R-:W-:Y:S02]  /*7aa0*/  PRMT R13, RZ, 0x7610, R13 ;  /* 0x00007610ff0d7816 */ /* 0x000fe4000000000d */
[----:B------:R-:W-:-:S03]  /*7ab0*/  ISETP.LT.U32.AND P0, PT, R14, 0x11, P0 ;  /* 0x000000110e00780c */ /* 0x000fc60000701070 */
[----:B------:R-:W0:Y:S01]  /*7ac0*/  @P1 S2R R6, SR_CgaCtaId ;  /* 0x0000000000061919 */ /* 0x000e220000008800 */
[----:B------:R-:W-:-:S04]  /*7ad0*/  @P1 MOV R5, 0x400 ;  /* 0x0000040000051802 */ /* 0x000fc80000000f00 */
[----:B0-----:R-:W-:Y:S01]  /*7ae0*/  @P1 LEA R5, R6, R5, 0x18 ;  /* 0x0000000506051211 */ /* 0x001fe200078ec0ff */
[----:B------:R-:W-:-:S03]  /*7af0*/  IMAD.WIDE.U32 R6, R8, -0xf0f0f0f, RZ ;  /* 0xf0f0f0f108067825 */ /* 0x000fc600078e00ff */
[----:B------:R0:W-:Y:S01]  /*7b00*/  @P1 SYNCS.ARRIVE.TRANS64.A1T0 RZ, [R5+URZ+0x128], RZ ;  /* 0x000128ff05ff19a7 */ /* 0x0001e2000810003f */
[----:B------:R-:W-:Y:S01]  /*7b10*/  IADD3 R2, P1, R2, UR32, RZ ;  /* 0x0000002002027c10 */ /* 0x000fe2000ff3e0ff */
[----:B------:R-:W-:Y:S01]  /*7b20*/  IMAD.MOV.U32 R6, RZ, RZ, -0x1 ;  /* 0xffffffffff067424 */ /* 0x000fe200078e00ff */
[----:B------:R-:W-:Y:S02]  /*7b30*/  SHF.R.U32.HI R7, RZ, 0x4, R7 ;  /* 0x00000004ff077819 */ /* 0x000fe40000011607 */
[----:B------:R-:W-:Y:S02]  /*7b40*/  IADD3.X R3, R3, UR7, RZ, P1, !PT ;  /* 0x0000000703037c10 */ /* 0x000fe40008ffe4ff */
[----:B0-----:R-:W-:Y:S01]  /*7b50*/  SEL R5, RZ, 0x1, !P0 ;  /* 0x00000001ff057807 */ /* 0x001fe20004000000 */
[----:B------:R-:W-:Y:S01]  /*7b60*/  IMAD R11, R7, -0x11, R8 ;  /* 0xffffffef070b7824 */ /* 0x000fe200078e0208 */
[----:B------:R-:W-:Y:S02]  /*7b70*/  ISETP.GE.U32.AND P0, PT, R2, UR8, PT ;  /* 0x0000000802007c0c */ /* 0x000fe4000bf06070 */
[----:B------:R-:W-:Y:S01]  /*7b80*/  LOP3.LUT R10, R10, R5, RZ, 0x3c, !PT ;  /* 0x000000050a0a7212 */ /* 0x000fe200078e3cff */
[----:B------:R-:W-:Y:S01]  /*7b90*/  IMAD.MOV.U32 R5, RZ, RZ, -0x1 ;  /* 0xffffffffff057424 */ /* 0x000fe200078e00ff */
[----:B------:R-:W-:-:S02]  /*7ba0*/  ISETP.GE.U32.AND.EX P0, PT, R3, UR9, PT, P0 ;  /* 0x0000000903007c0c */ /* 0x000fc4000bf06100 */
[--C-:B------:R-:W-:Y:S02]  /*7bb0*/  @P2 LOP3.LUT R10, R10, 0x1, R7.reuse, 0x78, !PT ;  /* 0x000000010a0a2812 */ /* 0x100fe400078e7807 */
[----:B------:R-:W-:-:S09]  /*7bc0*/  PRMT R7, RZ, 0x7610, R7 ;  /* 0x00007610ff077816 */ /* 0x000fd20000000007 */
[----:B------:R-:W-:Y:S05]  /*7bd0*/  @P0 BRA `(.L_x_166) ;  /* 0x0000000400480947 */ /* 0x000fea0003800000 */
[----:B------:R-:W0:Y:S01]  /*7be0*/  S2R R5, SR_CTAID.X ;  /* 0x0000000000057919 */ /* 0x000e220000002500 */
[----:B------:R-:W-:Y:S01]  /*7bf0*/  ULDC UR8, c[0x0][0x150] ;  /* 0x0000540000087ab9 */ /* 0x000fe20000000800 */
[----:B------:R-:W1:Y:S01]  /*7c00*/  LDC R8, c[0x0][0x144] ;  /* 0x00005100ff087b82 */ /* 0x000e620000000800 */
[----:B------:R-:W-:Y:S01]  /*7c10*/  ULDC UR11, c[0x0][0x730] ;  /* 0x0001cc00000b7ab9 */ /* 0x000fe20000000800 */
[----:B------:R-:W2:Y:S01]  /*7c20*/  S2R R21, SR_CTAID.Y ;  /* 0x0000000000157919 */ /* 0x000ea20000002600 */
[----:B------:R-:W-:-:S05]  /*7c30*/  ULDC UR12, c[0x0][0x154] ;  /* 0x00005500000c7ab9 */ /* 0x000fca0000000800 */
[----:B------:R-:W3:Y:S01]  /*7c40*/  LDC R20, c[0x0][0x148] ;  /* 0x00005200ff147b82 */ /* 0x000ee20000000800 */
[----:B0-----:R-:W-:Y:S02]  /*7c50*/  I2FP.F32.U32 R6, R5 ;  /* 0x0000000500067245 */ /* 0x001fe40000201000 */
[----:B--2---:R-:W-:-:S03]  /*7c60*/  I2FP.F32.U32 R22, R21 ;  /* 0x0000001500167245 */ /* 0x004fc60000201000 */
[----:B------:R-:W-:Y:S01]  /*7c70*/  FMUL R7, R6, UR8 ;  /* 0x0000000806077c20 */ /* 0x000fe20008400000 */
[----:B------:R-:W-:Y:S02]  /*7c80*/  ULDC.64 UR8, c[0x0][0x728] ;  /* 0x0001ca0000087ab9 */ /* 0x000fe40000000a00 */
[----:B------:R-:W-:-:S03]  /*7c90*/  ISETP.NE.U32.AND P0, PT, RZ, UR8, PT ;  /* 0x00000008ff007c0c */ /* 0x000fc6000bf05070 */
[----:B------:R-:W0:Y:S01]  /*7ca0*/  F2I.U32.TRUNC.NTZ R7, R7 ;  /* 0x0000000700077305 */ /* 0x000e22000020f000 */
[----:B------:R-:W-:Y:S01]  /*7cb0*/  ISETP.NE.AND.EX P0, PT, RZ, UR9, PT, P0 ;  /* 0x00000009ff007c0c */ /* 0x000fe2000bf05300 */
[----:B0-----:R-:W-:Y:S02]  /*7cc0*/  IMAD.MOV R6, RZ, RZ, -R7 ;  /* 0x000000ffff067224 */ /* 0x001fe400078e0a07 */
[----:B------:R-:W-:Y:S02]  /*7cd0*/  IMAD.MOV.U32 R7, RZ, RZ, R3 ;  /* 0x000000ffff077224 */ /* 0x000fe400078e0003 */
[----:B-1----:R-:W-:Y:S02]  /*7ce0*/  IMAD R5, R8, R6, R5 ;  /* 0x0000000608057224 */ /* 0x002fe400078e0205 */
[----:B------:R-:W-:-:S06]  /*7cf0*/  IMAD.MOV.U32 R6, RZ, RZ, R2 ;  /* 0x000000ffff067224 */ /* 0x000fcc00078e0002 */
[----:B---3--:R-:W-:Y:S05]  /*7d00*/  @!P0 BRA `(.L_x_167) ;  /* 0x0000000000288947 */ /* 0x008fea0003800000 */
[----:B------:R-:W-:Y:S02]  /*7d10*/  ULDC UR10, c[0x0][0x734] ;  /* 0x0001cd00000a7ab9 */ /* 0x000fe40000000800 */
[----:B------:R-:W-:-:S05]  /*7d20*/  IADD3 R7, P0, R2, UR10, RZ ;  /* 0x0000000a02077c10 */ /* 0x000fca000ff1e0ff */
[----:B------:R-:W-:-:S04]  /*7d30*/  IMAD.X R19, RZ, RZ, R3, P0 ;  /* 0x000000ffff137224 */ /* 0x000fc800000e0603 */
[----:B------:R-:W-:-:S04]  /*7d40*/  IMAD.WIDE.U32 R8, R19, UR8, RZ ;  /* 0x0000000813087c25 */ /* 0x000fc8000f8e00ff */
[----:B------:R-:W-:-:S04]  /*7d50*/  IMAD.WIDE.U32 R8, P0, R7, UR9, R8 ;  /* 0x0000000907087c25 */ /* 0x000fc8000f800008 */
[----:B------:R-:W-:-:S04]  /*7d60*/  IMAD.WIDE.U32 R6, R7, UR8, RZ ;  /* 0x0000000807067c25 */ /* 0x000fc8000f8e00ff */
[----:B------:R-:W-:Y:S01]  /*7d70*/  IMAD.MOV.U32 R6, RZ, RZ, R9 ;  /* 0x000000ffff067224 */ /* 0x000fe200078e0009 */
[----:B------:R-:W-:Y:S01]  /*7d80*/  IADD3 RZ, P1, R7, R8, RZ ;  /* 0x0000000807ff7210 */ /* 0x000fe20007f3e0ff */
[----:B------:R-:W-:-:S04]  /*7d90*/  IMAD.X R7, RZ, RZ, RZ, P0 ;  /* 0x000000ffff077224 */ /* 0x000fc800000e06ff */
[----:B------:R-:W-:-:S08]  /*7da0*/  IMAD.WIDE.U32.X R6, R19, UR9, R6, P1 ;  /* 0x0000000913067c25 */ /* 0x000fd000088e0406 */
.L_x_167:
[--C-:B------:R-:W-:Y:S01]  /*7db0*/  SHF.R.U64 R19, R6, UR11, R7.reuse ;  /* 0x0000000b06137c19 */ /* 0x100fe20008001207 */
[----:B------:R-:W-:Y:S01]  /*7dc0*/  FMUL R22, R22, UR12 ;  /* 0x0000000c16167c20 */ /* 0x000fe20008400000 */
[----:B------:R-:W-:Y:S01]  /*7dd0*/  SHF.R.U32.HI R6, RZ, UR11, R7 ;  /* 0x0000000bff067c19 */ /* 0x000fe20008011607 */
[----:B------:R-:W-:Y:S01]  /*7de0*/  ULDC.64 UR8, c[0x0][0x720] ;  /* 0x0001c80000087ab9 */ /* 0x000fe20000000a00 */
[----:B------:R-:W-:Y:S01]  /*7df0*/  IADD3 R7, P0, RZ, -R19, RZ ;  /* 0x80000013ff077210 */ /* 0x000fe20007f1e0ff */
[----:B------:R-:W-:Y:S02]  /*7e00*/  ULDC.64 UR10, c[0x0][0x740] ;  /* 0x0001d000000a7ab9 */ /* 0x000fe40000000a00 */
[----:B------:R-:W0:Y:S02]  /*7e10*/  F2I.U32.TRUNC.NTZ R22, R22 ;  /* 0x0000001600167305 */ /* 0x000e24000020f000 */
[----:B------:R-:W-:Y:S01]  /*7e20*/  IMAD.X R6, RZ, RZ, ~R6, P0 ;  /* 0x000000ffff067224 */ /* 0x000fe200000e0e06 */
[----:B------:R-:W-:-:S03]  /*7e30*/  ISETP.NE.U32.AND P0, PT, RZ, UR10, PT ;  /* 0x0000000aff007c0c */ /* 0x000fc6000bf05070 */
[----:B------:R-:W-:Y:S01]  /*7e40*/  IMAD R6, R6, UR8, RZ ;  /* 0x0000000806067c24 */ /* 0x000fe2000f8e02ff */
[----:B------:R-:W-:-:S03]  /*7e50*/  ISETP.NE.AND.EX P0, PT, RZ, UR11, PT, P0 ;  /* 0x0000000bff007c0c */ /* 0x000fc6000bf05300 */
[C---:B------:R-:W-:Y:S02]  /*7e60*/  IMAD R9, R7.reuse, UR9, R6 ;  /* 0x0000000907097c24 */ /* 0x040fe4000f8e0206 */
[----:B------:R-:W-:Y:S01]  /*7e70*/  IMAD.WIDE.U32 R6, R7, UR8, R2 ;  /* 0x0000000807067c25 */ /* 0x000fe2000f8e0002 */
[----:B------:R-:W-:-:S03]  /*7e80*/  ULDC UR8, c[0x0][0x718] ;  /* 0x0001c60000087ab9 */ /* 0x000fc60000000800 */
[----:B0-----:R-:W-:Y:S02]  /*7e90*/  IMAD.MOV R8, RZ, RZ, -R22 ;  /* 0x000000ffff087224 */ /* 0x001fe400078e0a16 */
[----:B------:R-:W-:Y:S02]  /*7ea0*/  IMAD.IADD R7, R7, 0x1, R9 ;  /* 0x0000000107077824 */ /* 0x000fe400078e0209 */
[----:B------:R-:W-:-:S03]  /*7eb0*/  @P3 IMAD R5, R20, R8, R21 ;  /* 0x0000000814053224 */ /* 0x000fc600078e0215 */
[--C-:B------:R-:W-:Y:S02]  /*7ec0*/  SHF.R.U64 R20, R6, UR8, R7.reuse ;  /* 0x0000000806147c19 */ /* 0x100fe40008001207 */
[----:B------:R-:W-:Y:S01]  /*7ed0*/  SHF.R.U32.HI R7, RZ, UR8, R7 ;  /* 0x00000008ff077c19 */ /* 0x000fe20008011607 */
[----:B------:R-:W-:-:S03]  /*7ee0*/  ULDC UR8, c[0x0][0x708] ;  /* 0x0001c20000087ab9 */ /* 0x000fc60000000800 */
[--C-:B------:R-:W-:Y:S02]  /*7ef0*/  SHF.R.U64 R22, R20, UR8, R7.reuse ;  /* 0x0000000814167c19 */ /* 0x100fe40008001207 */
[----:B------:R-:W-:Y:S01]  /*7f00*/  SHF.R.U32.HI R7, RZ, UR8, R7 ;  /* 0x00000008ff077c19 */ /* 0x000fe20008011607 */
[----:B------:R-:W-:-:S03]  /*7f10*/  ULDC UR8, c[0x0][0x758] ;  /* 0x0001d60000087ab9 */ /* 0x000fc60000000800 */
[--C-:B------:R-:W-:Y:S02]  /*7f20*/  SHF.R.U64 R21, R22, UR8, R7.reuse ;  /* 0x0000000816157c19 */ /* 0x100fe40008001207 */
[----:B------:R-:W-:-:S03]  /*7f30*/  SHF.R.U32.HI R23, RZ, UR8, R7 ;  /* 0x00000008ff177c19 */ /* 0x000fc60008011607 */
[----:B------:R-:W-:Y:S02]  /*7f40*/  IMAD.MOV.U32 R6, RZ, RZ, R21 ;  /* 0x000000ffff067224 */ /* 0x000fe400078e0015 */
[----:B------:R-:W-:Y:S01]  /*7f50*/  IMAD.MOV.U32 R7, RZ, RZ, R23 ;  /* 0x000000ffff077224 */ /* 0x000fe200078e0017 */
[----:B------:R-:W-:Y:S06]  /*7f60*/  @!P0 BRA `(.L_x_168) ;  /* 0x0000000000288947 */ /* 0x000fec0003800000 */
        /* <DEDUP_REMOVED lines=10> */
.L_x_168:
[----:B------:R-:W-:Y:S01]  /*8010*/  ULDC UR8, c[0x0][0x748] ;  /* 0x0001d20000087ab9 */ /* 0x000fe20000000800 */
[----:B------:R-:W-:Y:S01]  /*8020*/  LOP3.LUT R20, R20, UR4, RZ, 0xc0, !PT ;  /* 0x0000000414147c12 */ /* 0x000fe2000f8ec0ff */
[----:B------:R-:W-:Y:S01]  /*8030*/  ULDC UR9, c[0x0][0x710] ;  /* 0x0001c40000097ab9 */ /* 0x000fe20000000800 */
[----:B------:R-:W-:Y:S01]  /*8040*/  SHF.R.U64 R7, R6, UR8, R7 ;  /* 0x0000000806077c19 */ /* 0x000fe20008001207 */
[----:B------:R-:W-:Y:S01]  /*8050*/  ULDC UR8, c[0x0][0x738] ;  /* 0x0001ce0000087ab9 */ /* 0x000fe20000000800 */
[----:B------:R-:W-:-:S03]  /*8060*/  LOP3.LUT R6, R22, UR6, RZ, 0xc0, !PT ;  /* 0x0000000616067c12 */ /* 0x000fc6000f8ec0ff */
[----:B------:R-:W-:Y:S02]  /*8070*/  IMAD.MOV R8, RZ, RZ, -R7 ;  /* 0x000000ffff087224 */ /* 0x000fe400078e0a07 */
[----:B------:R-:W-:Y:S02]  /*8080*/  IMAD R6, R7, UR5, R6 ;  /* 0x0000000507067c24 */ /* 0x000fe4000f8e0206 */
[----:B------:R-:W-:Y:S01]  /*8090*/  IMAD R21, R8, UR8, R21 ;  /* 0x0000000808157c24 */ /* 0x000fe2000f8e0215 */
[----:B------:R-:W-:Y:S01]  /*80a0*/  ULDC UR8, c[0x0][0x700] ;  /* 0x0001c00000087ab9 */ /* 0x000fe20000000800 */
[----:B------:R-:W-:Y:S02]  /*80b0*/  IMAD R6, R6, UR9, R5 ;  /* 0x0000000906067c24 */ /* 0x000fe4000f8e0205 */
[----:B------:R-:W-:Y:S02]  /*80c0*/  IMAD R21, R21, UR8, R20 ;  /* 0x0000000815157c24 */ /* 0x000fe4000f8e0214 */
[----:B------:R-:W-:-:S03]  /*80d0*/  IMAD.MOV.U32 R7, RZ, RZ, 0x1 ;  /* 0x00000001ff077424 */ /* 0x000fc600078e00ff */
[----:B------:R-:W-:Y:S02]  /*80e0*/  SEL R5, R21, R6, !P3 ;  /* 0x0000000615057207 */ /* 0x000fe40005800000 */
[----:B------:R-:W-:-:S07]  /*80f0*/  SEL R6, R6, R21, !P3 ;  /* 0x0000001506067207 */ /* 0x000fce0005800000 */
.L_x_166:
[----:B------:R-:W-:Y:S05]  /*8100*/  BSYNC B1 ;  /* 0x0000000000017941 */ /* 0x000fea0003800000 */
.L_x_165:
[----:B------:R-:W-:-:S13]  /*8110*/  LOP3.LUT P0, RZ, R7, 0xff, RZ, 0xc0, !PT ;  /* 0x000000ff07ff7812 */ /* 0x000fda000780c0ff */
[----:B------:R-:W-:Y:S05]  /*8120*/  @P0 BRA `(.L_x_169) ;  /* 0xfffffff400180947 */ /* 0x000fea000383ffff */
[----:B------:R-:W-:Y:S05]  /*8130*/  BSYNC B0 ;  /* 0x0000000000007941 */ /* 0x000fea0003800000 */
.L_x_158:
[----:B------:R-:W-:-:S03]  /*8140*/  UMOV UR8, 0xffffffff ;  /* 0xffffffff00087882 */ /* 0x000fc60000000000 */
[----:B------:R-:W-:Y:S05]  /*8150*/  BRA.DIV UR8, `(.L_x_170) ;  /* 0x0000000a08d87947 */ /* 0x000fea000b800000 */
[----:B------:R-:W-:-:S13]  /*8160*/  ELECT P0, URZ, PT ;  /* 0x00000000003f782f */ /* 0x000fda0003800000 */
.L_x_197:
[----:B------:R-:W-:Y:S04]  /*8170*/  BSSY B0, `(.L_x_171) ;  /* 0x00000a0000007945 */ /* 0x000fe80003800000 */
[----:B------:R-:W-:Y:S05]  /*8180*/  @!P0 BRA `(.L_x_172) ;  /* 0x0000000800788947 */ /* 0x000fea0003800000 */
[----:B------:R-:W-:-:S04]  /*8190*/  LOP3.LUT R4, R4, 0x2, RZ, 0xfc, !PT ;  /* 0x0000000204047812 */ /* 0x000fc800078efcff */
[----:B------:R-:W-:-:S13]  /*81a0*/  ISETP.NE.AND P0, PT, R4, 0x3, PT ;  /* 0x000000030400780c */ /* 0x000fda0003f05270 */
[----:B------:R-:W-:Y:S05]  /*81b0*/  @!P0 BRA `(.L_x_173) ;  /* 0x0000000000048947 */ /* 0x000fea0003800000 */
[----:B------:R-:W-:Y:S01]  /*81c0*/  BPT.TRAP 0x1 ;  /* 0x000000040000795c */ /* 0x000fe20000300000 */
.L_x_173:
[----:B------:R-:W0:Y:S01]  /*81d0*/  S2R R3, SR_CgaCtaId ;  /* 0x0000000000037919 */ /* 0x000e220000008800 */
[----:B------:R-:W-:Y:S02]  /*81e0*/  MOV R0, 0x400 ;  /* 0x0000040000007802 */ /* 0x000fe40000000f00 */
[----:B------:R-:W-:Y:S02]  /*81f0*/  SHF.L.U32 R2, R10, 0x1f, RZ ;  /* 0x0000001f0a027819 */ /* 0x000fe400000006ff */
[----:B0-----:R-:W-:-:S05]  /*8200*/  LEA R0, R3, R0, 0x18 ;  /* 0x0000000003007211 */ /* 0x001fca00078ec0ff */
[----:B------:R-:W-:-:S04]  /*8210*/  VIADD R0, R0, 0x88 ;  /* 0x0000008800007836 */ /* 0x000fc80000000000 */
[C---:B------:R-:W-:Y:S02]  /*8220*/  IMAD R5, R11.reuse, 0x8, R0 ;  /* 0x000000080b057824 */ /* 0x040fe400078e0200 */
[----:B------:R-:W-:Y:S02]  /*8230*/  VIADD R11, R11, 0x1 ;  /* 0x000000010b0b7836 */ /* 0x000fe40000000000 */
[----:B------:R-:W0:Y:S03]  /*8240*/  SYNCS.PHASECHK.TRANS64.TRYWAIT P0, [R5+URZ], R2 ;  /* 0x00000002050075a7 */ /* 0x000e26000800017f */
[----:B------:R-:W-:-:S04]  /*8250*/  ISETP.NE.AND P1, PT, R11, 0x11, PT ;  /* 0x000000110b00780c */ /* 0x000fc80003f25270 */
[----:B------:R-:W-:Y:S02]  /*8260*/  SEL R3, RZ, 0x1, P1 ;  /* 0x00000001ff037807 */ /* 0x000fe40000800000 */
[----:B------:R-:W-:Y:S02]  /*8270*/  SEL R11, R11, RZ, P1 ;  /* 0x000000ff0b0b7207 */ /* 0x000fe40000800000 */
[----:B------:R-:W-:-:S03]  /*8280*/  LOP3.LUT R10, R10, R3, RZ, 0x3c, !PT ;  /* 0x000000030a0a7212 */ /* 0x000fc600078e3cff */
[----:B------:R-:W-:Y:S01]  /*8290*/  IMAD R7, R11, 0x8, R0 ;  /* 0x000000080b077824 */ /* 0x000fe200078e0200 */
[----:B------:R-:W-:Y:S01]  /*82a0*/  SHF.L.U32 R4, R10, 0x1f, RZ ;  /* 0x0000001f0a047819 */ /* 0x000fe200000006ff */
[----:B0-----:R-:W-:Y:S06]  /*82b0*/  @!P0 BRA `(.L_x_174) ;  /* 0x0000000800a08947 */ /* 0x001fec0003800000 */
.L_x_198:
[----:B------:R-:W1:Y:S01]  /*82c0*/  SYNCS.PHASECHK.TRANS64.TRYWAIT P0, [R7+URZ], R4 ;  /* 0x00000004070075a7 */ /* 0x000e62000800017f */
[----:B0-----:R-:W-:-:S05]  /*82d0*/  VIADD R2, R11, 0x1 ;  /* 0x000000010b027836 */ /* 0x001fca0000000000 */
[----:B------:R-:W-:-:S04]  /*82e0*/  ISETP.NE.AND P1, PT, R2, 0x11, PT ;  /* 0x000000110200780c */ /* 0x000fc80003f25270 */
[----:B------:R-:W-:Y:S02]  /*82f0*/  SEL R3, RZ, 0x1, P1 ;  /* 0x00000001ff037807 */ /* 0x000fe40000800000 */
[----:B------:R-:W-:Y:S02]  /*8300*/  SEL R9, R2, RZ, P1 ;  /* 0x000000ff02097207 */ /* 0x000fe40000800000 */
[----:B------:R-:W-:-:S03]  /*8310*/  LOP3.LUT R10, R10, R3, RZ, 0x3c, !PT ;  /* 0x000000030a0a7212 */ /* 0x000fc600078e3cff */
[----:B------:R-:W-:Y:S01]  /*8320*/  IMAD R6, R9, 0x8, R0 ;  /* 0x0000000809067824 */ /* 0x000fe200078e0200 */
[----:B------:R-:W-:Y:S01]  /*8330*/  SHF.L.U32 R5, R10, 0x1f, RZ ;  /* 0x0000001f0a057819 */ /* 0x000fe200000006ff */
[----:B-1----:R-:W-:Y:S06]  /*8340*/  @!P0 BRA `(.L_x_175) ;  /* 0x0000000800908947 */ /* 0x002fec0003800000 */
.L_x_199:
[----:B------:R-:W1:Y:S01]  /*8350*/  SYNCS.PHASECHK.TRANS64.TRYWAIT P0, [R6+URZ], R5 ;  /* 0x00000005060075a7 */ /* 0x000e62000800017f */
[----:B------:R-:W-:-:S05]  /*8360*/  VIADD R2, R9, 0x1 ;  /* 0x0000000109027836 */ /* 0x000fca0000000000 */
[----:B------:R-:W-:-:S04]  /*8370*/  ISETP.NE.AND P1, PT, R2, 0x11, PT ;  /* 0x000000110200780c */ /* 0x000fc80003f25270 */
[----:B------:R-:W-:Y:S02]  /*8380*/  SEL R3, RZ, 0x1, P1 ;  /* 0x00000001ff037807 */ /* 0x000fe40000800000 */
[----:B0-----:R-:W-:Y:S02]  /*8390*/  SEL R7, R2, RZ, P1 ;  /* 0x000000ff02077207 */ /* 0x001fe40000800000 */
[----:B------:R-:W-:-:S03]  /*83a0*/  LOP3.LUT R10, R10, R3, RZ, 0x3c, !PT ;  /* 0x000000030a0a7212 */ /* 0x000fc600078e3cff */
[----:B------:R-:W-:Y:S01]  /*83b0*/  IMAD R9, R7, 0x8, R0 ;  /* 0x0000000807097824 */ /* 0x000fe200078e0200 */
[----:B------:R-:W-:Y:S01]  /*83c0*/  SHF.L.U32 R4, R10, 0x1f, RZ ;  /* 0x0000001f0a047819 */ /* 0x000fe200000006ff */
[----:B-1----:R-:W-:Y:S06]  /*83d0*/  @!P0 BRA `(.L_x_176) ;  /* 0x0000000800808947 */ /* 0x002fec0003800000 */
.L_x_200:
[----:B------:R-:W1:Y:S01]  /*83e0*/  SYNCS.PHASECHK.TRANS64.TRYWAIT P0, [R9+URZ], R4 ;  /* 0x00000004090075a7 */ /* 0x000e62000800017f */
[----:B------:R-:W-:-:S05]  /*83f0*/  VIADD R2, R7, 0x1 ;  /* 0x0000000107027836 */ /* 0x000fca0000000000 */
[----:B------:R-:W-:-:S04]  /*8400*/  ISETP.NE.AND P1, PT, R2, 0x11, PT ;  /* 0x000000110200780c */ /* 0x000fc80003f25270 */
[----:B------:R-:W-:Y:S02]  /*8410*/  SEL R3, RZ, 0x1, P1 ;  /* 0x00000001ff037807 */ /* 0x000fe40000800000 */
[----:B------:R-:W-:Y:S02]  /*8420*/  SEL R7, R2, RZ, P1 ;  /* 0x000000ff02077207 */ /* 0x000fe40000800000 */
[----:B------:R-:W-:-:S03]  /*8430*/  LOP3.LUT R10, R10, R3, RZ, 0x3c, !PT ;  /* 0x000000030a0a7212 */ /* 0x000fc600078e3cff */
[----:B0-----:R-:W-:Y:S01]  /*8440*/  IMAD R6, R7, 0x8, R0 ;  /* 0x0000000807067824 */ /* 0x001fe200078e0200 */
[----:B------:R-:W-:Y:S01]  /*8450*/  SHF.L.U32 R5, R10, 0x1f, RZ ;  /* 0x0000001f0a057819 */ /* 0x000fe200000006ff */
[----:B-1----:R-:W-:Y:S06]  /*8460*/  @!P0 BRA `(.L_x_177) ;  /* 0x0000000800708947 */ /* 0x002fec0003800000 */
.L_x_201:
        /* <DEDUP_REMOVED lines=9> */
.L_x_202:
        /* <DEDUP_REMOVED lines=9> */
.L_x_203:
        /* <DEDUP_REMOVED lines=9> */
.L_x_204:
        /* <DEDUP_REMOVED lines=9> */
.L_x_205:
        /* <DEDUP_REMOVED lines=9> */
.L_x_206:
        /* <DEDUP_REMOVED lines=9> */
.L_x_207:
        /* <DEDUP_REMOVED lines=9> */
.L_x_208:
        /* <DEDUP_REMOVED lines=9> */
.L_x_209:
        /* <DEDUP_REMOVED lines=9> */
.L_x_210:
[----:B------:R-:W1:Y:S01]  /*8980*/  SYNCS.PHASECHK.TRANS64.TRYWAIT P0, [R9+URZ], R4 ;  /* 0x00000004090075a7 */ /* 0x000e62000800017f */
[----:B------:R-:W-:-:S05]  /*8990*/  VIADD R2, R7, 0x1 ;  /* 0x0000000107027836 */ /* 0x000fca0000000000 */
[----:B------:R-:W-:-:S04]  /*89a0*/  ISETP.NE.AND P1, PT, R2, 0x11, PT ;  /* 0x000000110200780c */ /* 0x000fc80003f25270 */
[----:B------:R-:W-:Y:S02]  /*89b0*/  SEL R3, RZ, 0x1, P1 ;  /* 0x00000001ff037807 */ /* 0x000fe40000800000 */
[----:B------:R-:W-:Y:S02]  /*89c0*/  SEL R7, R2, RZ, P1 ;  /* 0x000000ff02077207 */ /* 0x000fe40000800000 */
[----:B------:R-:W-:-:S03]  /*89d0*/  LOP3.LUT R10, R10, R3, RZ, 0x3c, !PT ;  /* 0x000000030a0a7212 */ /* 0x000fc600078e3cff */
[----:B------:R-:W-:Y:S01]  /*89e0*/  IMAD R8, R7, 0x8, R0 ;  /* 0x0000000807087824 */ /* 0x000fe200078e0200 */
[----:B0-----:R-:W-:Y:S01]  /*89f0*/  SHF.L.U32 R5, R10, 0x1f, RZ ;  /* 0x0000001f0a057819 */ /* 0x001fe200000006ff */
[----:B-1----:R-:W-:Y:S06]  /*8a00*/  @!P0 BRA `(.L_x_187) ;  /* 0x0000000400d08947 */ /* 0x002fec0003800000 */
.L_x_211:
[----:B------:R-:W1:Y:S01]  /*8a10*/  SYNCS.PHASECHK.TRANS64.TRYWAIT P0, [R8+URZ], R5 ;  /* 0x00000005080075a7 */ /* 0x000e62000800017f */
[----:B------:R-:W-:-:S05]  /*8a20*/  VIADD R2, R7, 0x1 ;  /* 0x0000000107027836 */ /* 0x000fca0000000000 */
[----:B------:R-:W-:-:S04]  /*8a30*/  ISETP.NE.AND P1, PT, R2, 0x11, PT ;  /* 0x000000110200780c */ /* 0x000fc80003f25270 */
[----:B------:R-:W-:Y:S02]  /*8a40*/  SEL R3, RZ, 0x1, P1 ;  /* 0x00000001ff037807 */ /* 0x000fe40000800000 */
[----:B------:R-:W-:Y:S02]  /*8a50*/  SEL R7, R2, RZ, P1 ;  /* 0x000000ff02077207 */ /* 0x000fe40000800000 */
[----:B0-----:R-:W-:-:S03]  /*8a60*/  LOP3.LUT R9, R10, R3, RZ, 0x3c, !PT ;  /* 0x000000030a097212 */ /* 0x001fc600078e3cff */
[----:B------:R-:W-:Y:S01]  /*8a70*/  IMAD R11, R7, 0x8, R0 ;  /* 0x00000008070b7824 */ /* 0x000fe200078e0200 */
[----:B------:R-:W-:Y:S01]  /*8a80*/  SHF.L.U32 R6, R9, 0x1f, RZ ;  /* 0x0000001f09067819 */ /* 0x000fe200000006ff */
[----:B-1----:R-:W-:Y:S06]  /*8a90*/  @!P0 BRA `(.L_x_188) ;  /* 0x0000000400c08947 */ /* 0x002fec0003800000 */
.L_x_212:
[----:B------:R-:W1:Y:S01]  /*8aa0*/  SYNCS.PHASECHK.TRANS64.TRYWAIT P0, [R11+URZ], R6 ;  /* 0x000000060b0075a7 */ /* 0x000e62000800017f */
[----:B------:R-:W-:-:S05]  /*8ab0*/  VIADD R2, R7, 0x1 ;  /* 0x0000000107027836 */ /* 0x000fca0000000000 */
[----:B------:R-:W-:-:S04]  /*8ac0*/  ISETP.NE.AND P1, PT, R2, 0x11, PT ;  /* 0x000000110200780c */ /* 0x000fc80003f25270 */
[----:B------:R-:W-:Y:S02]  /*8ad0*/  SEL R4, RZ, 0x1, P1 ;  /* 0x00000001ff047807 */ /* 0x000fe40000800000 */
[----:B------:R-:W-:Y:S02]  /*8ae0*/  SEL R3, R2, RZ, P1 ;  /* 0x000000ff02037207 */ /* 0x000fe40000800000 */
[----:B------:R-:W-:Y:S01]  /*8af0*/  LOP3.LUT R4, R9, R4, RZ, 0x3c, !PT ;  /* 0x0000000409047212 */ /* 0x000fe200078e3cff */
[----:B-1----:R-:W-:Y:S06]  /*8b00*/  @!P0 BRA `(.L_x_189) ;  /* 0x0000000400b88947 */ /* 0x002fec0003800000 */
.L_x_213:
[----:B------:R-:W-:Y:S01]  /*8b10*/  IMAD R3, R3, 0x8, R0 ;  /* 0x0000000803037824 */ /* 0x000fe200078e0200 */
[----:B------:R-:W-:-:S07]  /*8b20*/  SHF.L.U32 R0, R4, 0x1f, RZ ;  /* 0x0000001f04007819 */ /* 0x000fce00000006ff */
.L_x_190:
[----:B--2---:R2:W3:Y:S02]  /*8b30*/  SYNCS.PHASECHK.TRANS64.TRYWAIT P0, [R3+URZ], R0 ;  /* 0x00000000030075a7 */ /* 0x0044e4000800017f */
[----:B---3--:R-:W-:Y:S05]  /*8b40*/  @!P0 NANOSLEEP.SYNCS 0x989680 ;  /* 0x009896800000895d */ /* 0x008fea0003900000 */
[----:B------:R-:W3:Y:S02]  /*8b50*/  @!P0 SYNCS.PHASECHK.TRANS64 P0, [R3+URZ], R0 ;  /* 0x00000000030085a7 */ /* 0x000ee4000800007f */
[----:B---3--:R-:W-:Y:S05]  /*8b60*/  @!P0 BRA `(.L_x_190) ;  /* 0xfffffffc00f08947 */ /* 0x008fea000383ffff */
.L_x_172:
[----:B------:R-:W-:Y:S05]  /*8b70*/  BSYNC B0 ;  /* 0x0000000000007941 */ /* 0x000fea0003800000 */
.L_x_171:
[----:B------:R-:W-:Y:S05]  /*8b80*/  EXIT ;  /* 0x000000000000794d */ /* 0x000fea0003800000 */
.L_x_22:
[----:B-1----:R-:W-:-:S04]  /*8b90*/  IMAD.U32 R16, RZ, RZ, UR8 ;  /* 0x00000008ff107e24 */ /* 0x002fc8000f8e00ff */
[----:B------:R1:W4:Y:S03]  /*8ba0*/  SYNCS.PHASECHK.TRANS64.TRYWAIT P1, [R16+URZ], R13 ;  /* 0x0000000d100075a7 */ /* 0x000326000802017f */
[----:B----4-:R-:W-:Y:S05]  /*8bb0*/  @!P1 NANOSLEEP.SYNCS 0x989680 ;  /* 0x009896800000995d */ /* 0x010fea0003900000 */
[----:B------:R-:W4:Y:S02]  /*8bc0*/  @!P1 SYNCS.PHASECHK.TRANS64 P1, [R16+URZ], R13 ;  /* 0x0000000d100095a7 */ /* 0x000f24000802007f */
[----:B----4-:R-:W-:Y:S05]  /*8bd0*/  @!P1 BRA `(.L_x_22) ;  /* 0xfffffffc00ec9947 */ /* 0x010fea000383ffff */
[----:B------:R-:W-:Y:S05]  /*8be0*/  BRA `(.L_x_21) ;  /* 0xffffff8c00047947 */ /* 0x000fea000383ffff */
.L_x_159:
[----:B------:R-:W-:Y:S01]  /*8bf0*/  BSSY B1, `(.L_x_191) ;  /* 0x0000006000017945 */ /* 0x000fe20003800000 */
[----:B------:R-:W-:-:S07]  /*8c00*/  IMAD.MOV.U32 R7, RZ, RZ, -0x1 ;  /* 0xffffffffff077424 */ /* 0x000fce00078e00ff */
[----:B------:R-:W-:Y:S05]  /*8c10*/  WARPSYNC.COLLECTIVE R7, `(.L_x_192) ;  /* 0x00000000070c7348 */ /* 0x000fea0003c00000 */
[----:B------:R-:W-:Y:S02]  /*8c20*/  ELECT P0, UR62, PT ;  /* 0x00000000003e782f */ /* 0x000fe40003800000 */
[----:B------:R-:W-:Y:S01]  /*8c30*/  MOV R7, UR62 ;  /* 0x0000003e00077c02 */ /* 0x000fe20008000f00 */
[----:B------:R-:W-:Y:S10]  /*8c40*/  ENDCOLLECTIVE ;  /* 0x000000000000791b */ /* 0x000ff40003800000 */
.L_x_192:
[----:B------:R-:W-:Y:S05]  /*8c50*/  BSYNC B1 ;  /* 0x0000000000017941 */ /* 0x000fea0003800000 */
.L_x_191:
[----:B------:R-:W-:Y:S05]  /*8c60*/  BRA `(.L_x_193) ;  /* 0xffffffe800547947 */ /* 0x000fea000383ffff */
.L_x_162:
[----:B-1----:R1:W2:Y:S02]  /*8c70*/  SYNCS.PHASECHK.TRANS64.TRYWAIT P0, [R23+URZ+0x88], R8 ;  /* 0x00008808170075a7 */ /* 0x0022a4000800017f */
[----:B--2---:R-:W-:Y:S05]  /*8c80*/  @!P0 NANOSLEEP.SYNCS 0x989680 ;  /* 0x009896800000895d */ /* 0x004fea0003900000 */
[----:B------:R-:W2:Y:S02]  /*8c90*/  @!P0 SYNCS.PHASECHK.TRANS64 P0, [R23+URZ+0x88], R8 ;  /* 0x00008808170085a7 */ /* 0x000ea4000800007f */
[----:B--2---:R-:W-:Y:S05]  /*8ca0*/  @!P0 BRA `(.L_x_162) ;  /* 0xfffffffc00f08947 */ /* 0x004fea000383ffff */
[----:B------:R-:W-:Y:S05]  /*8cb0*/  BRA `(.L_x_194) ;  /* 0xffffffe800907947 */ /* 0x000fea000383ffff */
.L_x_170:
[----:B------:R-:W-:Y:S01]  /*8cc0*/  BSSY B0, `(.L_x_195) ;  /* 0x0000006000007945 */ /* 0x000fe20003800000 */
[----:B------:R-:W-:-:S07]  /*8cd0*/  IMAD.MOV.U32 R7, RZ, RZ, -0x1 ;  /* 0xffffffffff077424 */ /* 0x000fce00078e00ff */
[----:B------:R-:W-:Y:S05]  /*8ce0*/  WARPSYNC.COLLECTIVE R7, `(.L_x_196) ;  /* 0x00000000070c7348 */ /* 0x000fea0003c00000 */
[----:B------:R-:W-:Y:S02]  /*8cf0*/  ELECT P0, UR62, PT ;  /* 0x00000000003e782f */ /* 0x000fe40003800000 */
[----:B------:R-:W-:Y:S01]  /*8d00*/  MOV R7, UR62 ;  /* 0x0000003e00077c02 */ /* 0x000fe20008000f00 */
[----:B------:R-:W-:Y:S10]  /*8d10*/  ENDCOLLECTIVE ;  /* 0x000000000000791b */ /* 0x000ff40003800000 */
.L_x_196:
[----:B------:R-:W-:Y:S05]  /*8d20*/  BSYNC B0 ;  /* 0x0000000000007941 */ /* 0x000fea0003800000 */
.L_x_195:
[----:B------:R-:W-:Y:S05]  /*8d30*/  BRA `(.L_x_197) ;  /* 0xfffffff4000c7947 */ /* 0x000fea000383ffff */
.L_x_174:
[----:B0-----:R0:W1:Y:S02]  /*8d40*/  SYNCS.PHASECHK.TRANS64.TRYWAIT P0, [R5+URZ], R2 ;  /* 0x00000002050075a7 */ /* 0x001064000800017f */
[----:B-1----:R-:W-:Y:S05]  /*8d50*/  @!P0 NANOSLEEP.SYNCS 0x989680 ;  /* 0x009896800000895d */ /* 0x002fea0003900000 */
[----:B------:R-:W1:Y:S02]  /*8d60*/  @!P0 SYNCS.PHASECHK.TRANS64 P0, [R5+URZ], R2 ;  /* 0x00000002050085a7 */ /* 0x000e64000800007f */
[----:B-1----:R-:W-:Y:S05]  /*8d70*/  @!P0 BRA `(.L_x_174) ;  /* 0xfffffffc00f08947 */ /* 0x002fea000383ffff */
[----:B------:R-:W-:Y:S05]  /*8d80*/  BRA `(.L_x_198) ;  /* 0xfffffff4004c7947 */ /* 0x000fea000383ffff */
.L_x_175:
[----:B0-----:R0:W1:Y:S02]  /*8d90*/  SYNCS.PHASECHK.TRANS64.TRYWAIT P0, [R7+URZ], R4 ;  /* 0x00000004070075a7 */ /* 0x001064000800017f */
[----:B-1----:R-:W-:Y:S05]  /*8da0*/  @!P0 NANOSLEEP.SYNCS 0x989680 ;  /* 0x009896800000895d */ /* 0x002fea0003900000 */
[----:B------:R-:W1:Y:S02]  /*8db0*/  @!P0 SYNCS.PHASECHK.TRANS64 P0, [R7+URZ], R4 ;  /* 0x00000004070085a7 */ /* 0x000e64000800007f */
[----:B-1----:R-:W-:Y:S05]  /*8dc0*/  @!P0 BRA `(.L_x_175) ;  /* 0xfffffffc00f08947 */ /* 0x002fea000383ffff */
[----:B------:R-:W-:Y:S05]  /*8dd0*/  BRA `(.L_x_199) ;  /* 0xfffffff4005c7947 */ /* 0x000fea000383ffff */
.L_x_176:
[----:B0-----:R0:W1:Y:S02]  /*8de0*/  SYNCS.PHASECHK.TRANS64.TRYWAIT P0, [R6+URZ], R5 ;  /* 0x00000005060075a7 */ /* 0x001064000800017f */
[----:B-1----:R-:W-:Y:S05]  /*8df0*/  @!P0 NANOSLEEP.SYNCS 0x989680 ;  /* 0x009896800000895d */ /* 0x002fea0003900000 */
[----:B------:R-:W1:Y:S02]  /*8e00*/  @!P0 SYNCS.PHASECHK.TRANS64 P0, [R6+URZ], R5 ;  /* 0x00000005060085a7 */ /* 0x000e64000800007f */
[----:B-1----:R-:W-:Y:S05]  /*8e10*/  @!P0 BRA `(.L_x_176) ;  /* 0xfffffffc00f08947 */ /* 0x002fea000383ffff */
[----:B------:R-:W-:Y:S05]  /*8e20*/  BRA `(.L_x_200) ;  /* 0xfffffff4006c7947 */ /* 0x000fea000383ffff */
.L_x_177:
[----:B0-----:R0:W1:Y:S02]  /*8e30*/  SYNCS.PHASECHK.TRANS64.TRYWAIT P0, [R9+URZ], R4 ;  /* 0x00000004090075a7 */ /* 0x001064000800017f */
[----:B-1----:R-:W-:Y:S05]  /*8e40*/  @!P0 NANOSLEEP.SYNCS 0x989680 ;  /* 0x009896800000895d */ /* 0x002fea0003900000 */
[----:B------:R-:W1:Y:S02]  /*8e50*/  @!P0 SYNCS.PHASECHK.TRANS64 P0, [R9+URZ], R4 ;  /* 0x00000004090085a7 */ /* 0x000e64000800007f */
[----:B-1----:R-:W-:Y:S05]  /*8e60*/  @!P0 BRA `(.L_x_177) ;  /* 0xfffffffc00f08947 */ /* 0x002fea000383ffff */
[----:B------:R-:W-:Y:S05]  /*8e70*/  BRA `(.L_x_201) ;  /* 0xfffffff4007c7947 */ /* 0x000fea000383ffff */
.L_x_178:
[----:B0-----:R0:W1:Y:S02]  /*8e80*/  SYNCS.PHASECHK.TRANS64.TRYWAIT P0, [R6+URZ], R5 ;  /* 0x00000005060075a7 */ /* 0x001064000800017f */
[----:B-1----:R-:W-:Y:S05]  /*8e90*/  @!P0 NANOSLEEP.SYNCS 0x989680 ;  /* 0x009896800000895d */ /* 0x002fea0003900000 */
[----:B------:R-:W1:Y:S02]  /*8ea0*/  @!P0 SYNCS.PHASECHK.TRANS64 P0, [R6+URZ], R5 ;  /* 0x00000005060085a7 */ /* 0x000e64000800007f */
[----:B-1----:R-:W-:Y:S05]  /*8eb0*/  @!P0 BRA `(.L_x_178) ;  /* 0xfffffffc00f08947 */ /* 0x002fea000383ffff */
[----:B------:R-:W-:Y:S05]  /*8ec0*/  BRA `(.L_x_202) ;  /* 0xfffffff4008c7947 */ /* 0x000fea000383ffff */
.L_x_179:
[----:B0-----:R0:W1:Y:S02]  /*8ed0*/  SYNCS.PHASECHK.TRANS64.TRYWAIT P0, [R9+URZ], R4 ;  /* 0x00000004090075a7 */ /* 0x001064000800017f */
[----:B-1----:R-:W-:Y:S05]  /*8ee0*/  @!P0 NANOSLEEP.SYNCS 0x989680 ;  /* 0x009896800000895d */ /* 0x002fea0003900000 */
[----:B------:R-:W1:Y:S02]  /*8ef0*/  @!P0 SYNCS.PHASECHK.TRANS64 P0, [R9+URZ], R4 ;  /* 0x00000004090085a7 */ /* 0x000e64000800007f */
[----:B-1----:R-:W-:Y:S05]  /*8f00*/  @!P0 BRA `(.L_x_179) ;  /* 0xfffffffc00f08947 */ /* 0x002fea000383ffff */
[----:B------:R-:W-:Y:S05]  /*8f10*/  BRA `(.L_x_203) ;  /* 0xfffffff4009c7947 */ /* 0x000fea000383ffff */
.L_x_180:
[----:B0-----:R0:W1:Y:S02]  /*8f20*/  SYNCS.PHASECHK.TRANS64.TRYWAIT P0, [R6+URZ], R5 ;  /* 0x00000005060075a7 */ /* 0x001064000800017f */
[----:B-1----:R-:W-:Y:S05]  /*8f30*/  @!P0 NANOSLEEP.SYNCS 0x989680 ;  /* 0x009896800000895d */ /* 0x002fea0003900000 */
[----:B------:R-:W1:Y:S02]  /*8f40*/  @!P0 SYNCS.PHASECHK.TRANS64 P0, [R6+URZ], R5 ;  /* 0x00000005060085a7 */ /* 0x000e64000800007f */
[----:B-1----:R-:W-:Y:S05]  /*8f50*/  @!P0 BRA `(.L_x_180) ;  /* 0xfffffffc00f08947 */ /* 0x002fea000383ffff */
[----:B------:R-:W-:Y:S05]  /*8f60*/  BRA `(.L_x_204) ;  /* 0xfffffff400ac7947 */ /* 0x000fea000383ffff */
.L_x_181:
[----:B0-----:R0:W1:Y:S02]  /*8f70*/  SYNCS.PHASECHK.TRANS64.TRYWAIT P0, [R9+URZ], R4 ;  /* 0x00000004090075a7 */ /* 0x001064000800017f */
[----:B-1----:R-:W-:Y:S05]  /*8f80*/  @!P0 NANOSLEEP.SYNCS 0x989680 ;  /* 0x009896800000895d */ /* 0x002fea0003900000 */
[----:B------:R-:W1:Y:S02]  /*8f90*/  @!P0 SYNCS.PHASECHK.TRANS64 P0, [R9+URZ], R4 ;  /* 0x00000004090085a7 */ /* 0x000e64000800007f */
[----:B-1----:R-:W-:Y:S05]  /*8fa0*/  @!P0 BRA `(.L_x_181) ;  /* 0xfffffffc00f08947 */ /* 0x002fea000383ffff */
[----:B------:R-:W-:Y:S05]  /*8fb0*/  BRA `(.L_x_205) ;  /* 0xfffffff400bc7947 */ /* 0x000fea000383ffff */
.L_x_182:
[----:B0-----:R0:W1:Y:S02]  /*8fc0*/  SYNCS.PHASECHK.TRANS64.TRYWAIT P0, [R6+URZ], R5 ;  /* 0x00000005060075a7 */ /* 0x001064000800017f */
[----:B-1----:R-:W-:Y:S05]  /*8fd0*/  @!P0 NANOSLEEP.SYNCS 0x989680 ;  /* 0x009896800000895d */ /* 0x002fea0003900000 */
[----:B------:R-:W1:Y:S02]  /*8fe0*/  @!P0 SYNCS.PHASECHK.TRANS64 P0, [R6+URZ], R5 ;  /* 0x00000005060085a7 */ /* 0x000e64000800007f */
[----:B-1----:R-:W-:Y:S05]  /*8ff0*/  @!P0 BRA `(.L_x_182) ;  /* 0xfffffffc00f08947 */ /* 0x002fea000383ffff */
[----:B------:R-:W-:Y:S05]  /*9000*/  BRA `(.L_x_206) ;  /* 0xfffffff400cc7947 */ /* 0x000fea000383ffff */
.L_x_183:
[----:B0-----:R0:W1:Y:S02]  /*9010*/  SYNCS.PHASECHK.TRANS64.TRYWAIT P0, [R9+URZ], R4 ;  /* 0x00000004090075a7 */ /* 0x001064000800017f */
[----:B-1----:R-:W-:Y:S05]  /*9020*/  @!P0 NANOSLEEP.SYNCS 0x989680 ;  /* 0x009896800000895d */ /* 0x002fea0003900000 */
[----:B------:R-:W1:Y:S02]  /*9030*/  @!P0 SYNCS.PHASECHK.TRANS64 P0, [R9+URZ], R4 ;  /* 0x00000004090085a7 */ /* 0x000e64000800007f */
[----:B-1----:R-:W-:Y:S05]  /*9040*/  @!P0 BRA `(.L_x_183) ;  /* 0xfffffffc00f08947 */ /* 0x002fea000383ffff */
[----:B------:R-:W-:Y:S05]  /*9050*/  BRA `(.L_x_207) ;  /* 0xfffffff400dc7947 */ /* 0x000fea000383ffff */
.L_x_184:
[----:B0-----:R0:W1:Y:S02]  /*9060*/  SYNCS.PHASECHK.TRANS64.TRYWAIT P0, [R6+URZ], R5 ;  /* 0x00000005060075a7 */ /* 0x001064000800017f */
[----:B-1----:R-:W-:Y:S05]  /*9070*/  @!P0 NANOSLEEP.SYNCS 0x989680 ;  /* 0x009896800000895d */ /* 0x002fea0003900000 */
[----:B------:R-:W1:Y:S02]  /*9080*/  @!P0 SYNCS.PHASECHK.TRANS64 P0, [R6+URZ], R5 ;  /* 0x00000005060085a7 */ /* 0x000e64000800007f */
[----:B-1----:R-:W-:Y:S05]  /*9090*/  @!P0 BRA `(.L_x_184) ;  /* 0xfffffffc00f08947 */ /* 0x002fea000383ffff */
[----:B------:R-:W-:Y:S05]  /*90a0*/  BRA `(.L_x_208) ;  /* 0xfffffff400ec7947 */ /* 0x000fea000383ffff */
.L_x_185:
[----:B0-----:R0:W1:Y:S02]  /*90b0*/  SYNCS.PHASECHK.TRANS64.TRYWAIT P0, [R9+URZ], R4 ;  /* 0x00000004090075a7 */ /* 0x001064000800017f */
[----:B-1----:R-:W-:Y:S05]  /*90c0*/  @!P0 NANOSLEEP.SYNCS 0x989680 ;  /* 0x009896800000895d */ /* 0x002fea0003900000 */
[----:B------:R-:W1:Y:S02]  /*90d0*/  @!P0 SYNCS.PHASECHK.TRANS64 P0, [R9+URZ], R4 ;  /* 0x00000004090085a7 */ /* 0x000e64000800007f */
[----:B-1----:R-:W-:Y:S05]  /*90e0*/  @!P0 BRA `(.L_x_185) ;  /* 0xfffffffc00f08947 */ /* 0x002fea000383ffff */
[----:B------:R-:W-:Y:S05]  /*90f0*/  BRA `(.L_x_209) ;  /* 0xfffffff400fc7947 */ /* 0x000fea000383ffff */
.L_x_186:
[----:B0-----:R0:W1:Y:S02]  /*9100*/  SYNCS.PHASECHK.TRANS64.TRYWAIT P0, [R6+URZ], R5 ;  /* 0x00000005060075a7 */ /* 0x001064000800017f */
[----:B-1----:R-:W-:Y:S05]  /*9110*/  @!P0 NANOSLEEP.SYNCS 0x989680 ;  /* 0x009896800000895d */ /* 0x002fea0003900000 */
[----:B------:R-:W1:Y:S02]  /*9120*/  @!P0 SYNCS.PHASECHK.TRANS64 P0, [R6+URZ], R5 ;  /* 0x00000005060085a7 */ /* 0x000e64000800007f */
[----:B-1----:R-:W-:Y:S05]  /*9130*/  @!P0 BRA `(.L_x_186) ;  /* 0xfffffffc00f08947 */ /* 0x002fea000383ffff */
[----:B------:R-:W-:Y:S05]  /*9140*/  BRA `(.L_x_210) ;  /* 0xfffffff8000c7947 */ /* 0x000fea000383ffff */
.L_x_187:
[----:B0-----:R0:W1:Y:S02]  /*9150*/  SYNCS.PHASECHK.TRANS64.TRYWAIT P0, [R9+URZ], R4 ;  /* 0x00000004090075a7 */ /* 0x001064000800017f */
[----:B-1----:R-:W-:Y:S05]  /*9160*/  @!P0 NANOSLEEP.SYNCS 0x989680 ;  /* 0x009896800000895d */ /* 0x002fea0003900000 */
[----:B------:R-:W1:Y:S02]  /*9170*/  @!P0 SYNCS.PHASECHK.TRANS64 P0, [R9+URZ], R4 ;  /* 0x00000004090085a7 */ /* 0x000e64000800007f */
[----:B-1----:R-:W-:Y:S05]  /*9180*/  @!P0 BRA `(.L_x_187) ;  /* 0xfffffffc00f08947 */ /* 0x002fea000383ffff */
[----:B------:R-:W-:Y:S05]  /*9190*/  BRA `(.L_x_211) ;  /* 0xfffffff8001c7947 */ /* 0x000fea000383ffff */
.L_x_188:
[----:B0-----:R0:W1:Y:S02]  /*91a0*/  SYNCS.PHASECHK.TRANS64.TRYWAIT P0, [R8+URZ], R5 ;  /* 0x00000005080075a7 */ /* 0x001064000800017f */
[----:B-1----:R-:W-:Y:S05]  /*91b0*/  @!P0 NANOSLEEP.SYNCS 0x989680 ;  /* 0x009896800000895d */ /* 0x002fea0003900000 */
[----:B------:R-:W1:Y:S02]  /*91c0*/  @!P0 SYNCS.PHASECHK.TRANS64 P0, [R8+URZ], R5 ;  /* 0x00000005080085a7 */ /* 0x000e64000800007f */
[----:B-1----:R-:W-:Y:S05]  /*91d0*/  @!P0 BRA `(.L_x_188) ;  /* 0xfffffffc00f08947 */ /* 0x002fea000383ffff */
[----:B------:R-:W-:Y:S05]  /*91e0*/  BRA `(.L_x_212) ;  /* 0xfffffff8002c7947 */ /* 0x000fea000383ffff */
.L_x_189:
[----:B-1----:R1:W2:Y:S02]  /*91f0*/  SYNCS.PHASECHK.TRANS64.TRYWAIT P0, [R11+URZ], R6 ;  /* 0x000000060b0075a7 */ /* 0x0022a4000800017f */
[----:B--2---:R-:W-:Y:S05]  /*9200*/  @!P0 NANOSLEEP.SYNCS 0x989680 ;  /* 0x009896800000895d */ /* 0x004fea0003900000 */
[----:B------:R-:W2:Y:S02]  /*9210*/  @!P0 SYNCS.PHASECHK.TRANS64 P0, [R11+URZ], R6 ;  /* 0x000000060b0085a7 */ /* 0x000ea4000800007f */
[----:B--2---:R-:W-:Y:S05]  /*9220*/  @!P0 BRA `(.L_x_189) ;  /* 0xfffffffc00f08947 */ /* 0x004fea000383ffff */
[----:B------:R-:W-:Y:S05]  /*9230*/  BRA `(.L_x_213) ;  /* 0xfffffff800347947 */ /* 0x000fea000383ffff */
.L_x_214:
[----:B------:R-:W-:-:S00]  /*9240*/  BRA `(.L_x_214) ;  /* 0xfffffffc00fc7947 */ /* 0x000fc0000383ffff */
[----:B------:R-:W-:-:S00]  /*9250*/  NOP ;  /* 0x0000000000007918 */ /* 0x000fc00000000000 */
        /* <DEDUP_REMOVED lines=10> */
.L_x_215:


//--------------------- .nv.shared._ZN7cutlass13device_kernelINS_4gemm6kernel13GemmUniversalIN4cute5tupleIJiiiiEEENS1_10collective13CollectiveMmaINS1_40MainloopSm90TmaGmmaWarpSpecializedSparseILi17ENS5_IJNS4_1CILi1EEENSA_ILi2EEESB_EEENS1_35KernelTmaWarpSpecializedCooperativeEEENS5_IJNSA_ILi128EEESG_NSA_ILi64EEEEEEaNS5_IJNS4_6LayoutINS5_IJiNS5_IJSC_iEEEiEEENS5_IJlNS5_IJSB_SC_EEElEEEEENSJ_INS5_IJNS5_IJSH_iEEESP_iEEENS5_IJNS5_IJSH_NSA_ILi4096EEEEEENS5_IJSB_lEEElEEEEEEEEaNS5_IJlSB_lEEENS4_8TiledMMAINS4_8MMA_AtomIJNS4_4SM904GMMA6SPARSE28GMMA_64x128x64_S32S8S8_SS_TNILNS11_9SparseSelE0EEEEEENSJ_INS5_IJSC_SB_SB_EEENS5_IJSB_NSA_ILi0EEES18_EEEEENS5_IJNS4_10UnderscoreES1B_S1B_EEEEENS4_23SM90_TMA_LOAD_MULTICASTENS4_14ComposedLayoutINS4_7SwizzleILi1ELi4ELi3EEENS4_25smem_sparse_ptr_flag_bitsILi2ELi8EEENSJ_INS5_IJNS5_IJSB_NSA_ILi8EEEEEENS5_IJSC_NSA_ILi32EEEEEEEEENS5_IJNS5_IJS18_SH_EEESM_EEEEEEEvNS4_8identityENS4_13SM90_TMA_LOADENS1F_INS1G_ILi2ELi4ELi3EEENS4_18smem_ptr_flag_bitsILi8EEENSJ_INS5_IJS1K_SH_EEENS5_IJSH_SB_EEEEEEEvS1T_EENS_8epilogue10collective6detail29Sm90TmaWarpSpecializedAdapterINS24_15DefaultEpilogueIiNS5_IJSB_llEEES28_NS23_6thread17LinearCombinationIiLi1EiiLNS29_9ScaleType4KindE0ELNS_15FloatRoundStyleE2EiEENS1_15EpilogueDefaultEEEEEvvEEEEvNT_6ParamsE --------------------------
	.section	.nv.shared._ZN7cutlass13device_kernelINS_4gemm6kernel13GemmUniversalIN4cute5tupleIJiiiiEEENS1_10collective13CollectiveMmaINS1_40MainloopSm90TmaGmmaWarpSpecializedSparseILi17ENS5_IJNS4_1CILi1EEENSA_ILi2EEESB_EEENS1_35KernelTmaWarpSpecializedCooperativeEEENS5_IJNSA_ILi128EEESG_NSA_ILi64EEEEEEaNS5_IJNS4_6LayoutINS5_IJiNS5_IJSC_iEEEiEEENS5_IJlNS5_IJSB_SC_EEElEEEEENSJ_INS5_IJNS5_IJSH_iEEESP_iEEENS5_IJNS5_IJSH_NSA_ILi4096EEEEEENS5_IJSB_lEEElEEEEEEEEaNS5_IJlSB_lEEENS4_8TiledMMAINS4_8MMA_AtomIJNS4_4SM904GMMA6SPARSE28GMMA_64x128x64_S32S8S8_SS_TNILNS11_9SparseSelE0EEEEEENSJ_INS5_IJSC_SB_SB_EEENS5_IJSB_NSA_ILi0EEES18_EEEEENS5_IJNS4_10UnderscoreES1B_S1B_EEEEENS4_23SM90_TMA_LOAD_MULTICASTENS4_14ComposedLayoutINS4_7SwizzleILi1ELi4ELi3EEENS4_25smem_sparse_ptr_flag_bitsILi2ELi8EEENSJ_INS5_IJNS5_IJSB_NSA_ILi8EEEEEENS5_IJSC_NSA_ILi32EEEEEEEEENS5_IJNS5_IJS18_SH_EEESM_EEEEEEEvNS4_8identityENS4_13SM90_TMA_LOADENS1F_INS1G_ILi2ELi4ELi3EEENS4_18smem_ptr_flag_bitsILi8EEENSJ_INS5_IJS1K_SH_EEENS5_IJSH_SB_EEEEEEEvS1T_EENS_8epilogue10collective6detail29Sm90TmaWarpSpecializedAdapterINS24_15DefaultEpilogueIiNS5_IJSB_llEEES28_NS23_6thread17LinearCombinationIiLi1EiiLNS29_9ScaleType4KindE0ELNS_15FloatRoundStyleE2EiEENS1_15EpilogueDefaultEEEEEvvEEEEvNT_6ParamsE,"aw",@nobits
	.sectionflags	@""
	.align	16
	.zero		1024


//--------------------- .nv.shared.reserved.0     --------------------------
	.section	.nv.shared.reserved.0,"aw",@nobits
	.weak		__nv_reservedSMEM_offset_0_alias
	.size		__nv_reservedSMEM_offset_0_alias, 0, 0
	.other		__nv_reservedSMEM_offset_0_alias,@"STO_CUDA_RESERVED_SHARED STV_DEFAULT"
__nv_reservedSMEM_offset_0_alias:
	.zero		0


//--------------------- .nv.global                --------------------------
	.section	.nv.global,"aw",@nobits
.nv.global:
	.type		_ZN39_INTERNAL_017f15a1_4_k_cu_5801bc16_27954cute1_E,@object
	.size		_ZN39_INTERNAL_017f15a1_4_k_cu_5801bc16_27954cute1_E,(_ZN39_INTERNAL_017f15a1_4_k_cu_5801bc16_27954cuda3std3__45__cpo6cbeginE - _ZN39_INTERNAL_017f15a1_4_k_cu_5801bc16_27954cute1_E)
_ZN39_INTERNAL_017f15a1_4_k_cu_5801bc16_27954cute1_E:
	.zero		1
	.type		_ZN39_INTERNAL_017f15a1_4_k_cu_5801bc16_27954cuda3std3__45__cpo6cbeginE,@object
	.size		_ZN39_INTERNAL_017f15a1_4_k_cu_5801bc16_27954cuda3std3__45__cpo6cbeginE,(_ZN39_INTERNAL_017f15a1_4_k_cu_5801bc16_27954cuda3std3__48in_placeE - _ZN39_INTERNAL_017f15a1_4_k_cu_5801bc16_27954cuda3std3__45__cpo6cbeginE)
_ZN39_INTERNAL_017f15a1_4_k_cu_5801bc16_27954cuda3std3__45__cpo6cbeginE:
	.zero		1
	.type		_ZN39_INTERNAL_017f15a1_4_k_cu_5801bc16_27954cuda3std3__48in_placeE,@object
	.size		_ZN39_INTERNAL_017f15a1_4_k_cu_5801bc16_27954cuda3std3__48in_placeE,(_ZN39_INTERNAL_017f15a1_4_k_cu_5801bc16_27954cuda3std6ranges3__45__cpo9iter_moveE - _ZN39_INTERNAL_017f15a1_4_k_cu_5801bc16_27954cuda3std3__48in_placeE)
_ZN39_INTERNAL_017f15a1_4_k_cu_5801bc16_27954cuda3std3__48in_placeE:
	.zero		1
	.type		_ZN39_INTERNAL_017f15a1_4_k_cu_5801bc16_27954cuda3std6ranges3__45__cpo9iter_moveE,@object
	.size		_ZN39_INTERNAL_017f15a1_4_k_cu_5801bc16_27954cuda3std6ranges3__45__cpo9iter_moveE,(_ZN39_INTERNAL_017f15a1_4_k_cu_5801bc16_27954cuda3std3__45__cpo5beginE - _ZN39_INTERNAL_017f15a1_4_k_cu_5801bc16_27954cuda3std6ranges3__45__cpo9iter_moveE)
_ZN39_INTERNAL_017f15a1_4_k_cu_5801bc16_27954cuda3std6ranges3__45__cpo9iter_moveE:
	.zero		1
	.type		_ZN39_INTERNAL_017f15a1_4_k_cu_5801bc16_27954cuda3std3__45__cpo5beginE,@object
	.size		_ZN39_INTERNAL_017f15a1_4_k_cu_5801bc16_27954cuda3std3__45__cpo5beginE,(_ZN39_INTERNAL_017f15a1_4_k_cu_5801bc16_27954cuda3std3__441_GLOBAL__N__017f15a1_4_k_cu_5801bc16_27956ignoreE - _ZN39_INTERNAL_017f15a1_4_k_cu_5801bc16_27954cuda3std3__45__cpo5beginE)
_ZN39_INTERNAL_017f15a1_4_k_cu_5801bc16_27954cuda3std3__45__cpo5beginE:
	.zero		1
	.type		_ZN39_INTERNAL_017f15a1_4_k_cu_5801bc16_27954cuda3std3__441_GLOBAL__N__017f15a1_4_k_cu_5801bc16_27956ignoreE,@object
	.size		_ZN39_INTERNAL_017f15a1_4_k_cu_5801bc16_27954cuda3std3__441_GLOBAL__N__017f15a1_4_k_cu_5801bc16_27956ignoreE,(_ZN39_INTERNAL_017f15a1_4_k_cu_5801bc16_27954cute7productE - _ZN39_INTERNAL_017f15a1_4_k_cu_5801bc16_27954cuda3std3__441_GLOBAL__N__017f15a1_4_k_cu_5801bc16_27956ignoreE)
_ZN39_INTERNAL_017f15a1_4_k_cu_5801bc16_27954cuda3std3__441_GLOBAL__N__017f15a1_4_k_cu_5801bc16_27956ignoreE:
	.zero		1
	.type		_ZN39_INTERNAL_017f15a1_4_k_cu_5801bc16_27954cute7productE,@object
	.size		_ZN39_INTERNAL_017f15a1_4_k_cu_5801bc16_27954cute7productE,(_ZN39_INTERNAL_017f15a1_4_k_cu_5801bc16_27954cuda3std3__45__cpo3endE - _ZN39_INTERNAL_017f15a1_4_k_cu_5801bc16_27954cute7productE)
_ZN39_INTERNAL_017f15a1_4_k_cu_5801bc16_27954cute7productE:
	.zero		1
	.type		_ZN39_INTERNAL_017f15a1_4_k_cu_5801bc16_27954cuda3std3__45__cpo3endE,@object
	.size		_ZN39_INTERNAL_017f15a1_4_k_cu_5801bc16_27954cuda3std3__45__cpo3endE,(_ZN39_INTERNAL_017f15a1_4_k_cu_5801bc16_27954cuda3std3__419piecewise_constructE - _ZN39_INTERNAL_017f15a1_4_k_cu_5801bc16_27954cuda3std3__45__cpo3endE)
_ZN39_INTERNAL_017f15a1_4_k_cu_5801bc16_27954cuda3std3__45__cpo3endE:
	.zero		1
	.type		_ZN39_INTERNAL_017f15a1_4_k_cu_5801bc16_27954cuda3std3__419piecewise_constructE,@object
	.size		_ZN39_INTERNAL_017f15a1_4_k_cu_5801bc16_27954cuda3std3__419piecewise_constructE,(_ZN39_INTERNAL_017f15a1_4_k_cu_5801bc16_27954cuda3std3__45__cpo4cendE - _ZN39_INTERNAL_017f15a1_4_k_cu_5801bc16_27954cuda3std3__419piecewise_constructE)
_ZN39_INTERNAL_017f15a1_4_k_cu_5801bc16_27954cuda3std3__419piecewise_constructE:
	.zero		1
	.type		_ZN39_INTERNAL_017f15a1_4_k_cu_5801bc16_27954cuda3std3__45__cpo4cendE,@object
	.size		_ZN39_INTERNAL_017f15a1_4_k_cu_5801bc16_27954cuda3std3__45__cpo4cendE,(_ZN39_INTERNAL_017f15a1_4_k_cu_5801bc16_27954cuda3std6ranges3__45__cpo4swapE - _ZN39_INTERNAL_017f15a1_4_k_cu_5801bc16_27954cuda3std3__45__cpo4cendE)
_ZN39_INTERNAL_017f15a1_4_k_cu_5801bc16_27954cuda3std3__45__cpo4cendE:
	.zero		1
	.type		_ZN39_INTERNAL_017f15a1_4_k_cu_5801bc16_27954cuda3std6ranges3__45__cpo4swapE,@object
	.size		_ZN39_INTERNAL_017f15a1_4_k_cu_5801bc16_27954cuda3std6ranges3__45__cpo4swapE,(.L_7 - _ZN39_INTERNAL_017f15a1_4_k_cu_5801bc16_27954cuda3std6ranges3__45__cpo4swapE)
_ZN39_INTERNAL_017f15a1_4_k_cu_5801bc16_27954cuda3std6ranges3__45__cpo4swapE:
	.zero		1
.L_7:


//--------------------- .nv.constant0._ZN7cutlass13device_kernelINS_4gemm6kernel13GemmUniversalIN4cute5tupleIJiiiiEEENS1_10collective13CollectiveMmaINS1_40MainloopSm90TmaGmmaWarpSpecializedSparseILi17ENS5_IJNS4_1CILi1EEENSA_ILi2EEESB_EEENS1_35KernelTmaWarpSpecializedCooperativeEEENS5_IJNSA_ILi128EEESG_NSA_ILi64EEEEEEaNS5_IJNS4_6LayoutINS5_IJiNS5_IJSC_iEEEiEEENS5_IJlNS5_IJSB_SC_EEElEEEEENSJ_INS5_IJNS5_IJSH_iEEESP_iEEENS5_IJNS5_IJSH_NSA_ILi4096EEEEEENS5_IJSB_lEEElEEEEEEEEaNS5_IJlSB_lEEENS4_8TiledMMAINS4_8MMA_AtomIJNS4_4SM904GMMA6SPARSE28GMMA_64x128x64_S32S8S8_SS_TNILNS11_9SparseSelE0EEEEEENSJ_INS5_IJSC_SB_SB_EEENS5_IJSB_NSA_ILi0EEES18_EEEEENS5_IJNS4_10UnderscoreES1B_S1B_EEEEENS4_23SM90_TMA_LOAD_MULTICASTENS4_14ComposedLayoutINS4_7SwizzleILi1ELi4ELi3EEENS4_25smem_sparse_ptr_flag_bitsILi2ELi8EEENSJ_INS5_IJNS5_IJSB_NSA_ILi8EEEEEENS5_IJSC_NSA_ILi32EEEEEEEEENS5_IJNS5_IJS18_SH_EEESM_EEEEEEEvNS4_8identityENS4_13SM90_TMA_LOADENS1F_INS1G_ILi2ELi4ELi3EEENS4_18smem_ptr_flag_bitsILi8EEENSJ_INS5_IJS1K_SH_EEENS5_IJSH_SB_EEEEEEEvS1T_EENS_8epilogue10collective6detail29Sm90TmaWarpSpecializedAdapterINS24_15DefaultEpilogueIiNS5_IJSB_llEEES28_NS23_6thread17LinearCombinationIiLi1EiiLNS29_9ScaleType4KindE0ELNS_15FloatRoundStyleE2EiEENS1_15EpilogueDefaultEEEEEvvEEEEvNT_6ParamsE --------------------------
	.section	.nv.constant0._ZN7cutlass13device_kernelINS_4gemm6kernel13GemmUniversalIN4cute5tupleIJiiiiEEENS1_10collective13CollectiveMmaINS1_40MainloopSm90TmaGmmaWarpSpecializedSparseILi17ENS5_IJNS4_1CILi1EEENSA_ILi2EEESB_EEENS1_35KernelTmaWarpSpecializedCooperativeEEENS5_IJNSA_ILi128EEESG_NSA_ILi64EEEEEEaNS5_IJNS4_6LayoutINS5_IJiNS5_IJSC_iEEEiEEENS5_IJlNS5_IJSB_SC_EEElEEEEENSJ_INS5_IJNS5_IJSH_iEEESP_iEEENS5_IJNS5_IJSH_NSA_ILi4096EEEEEENS5_IJSB_lEEElEEEEEEEEaNS5_IJlSB_lEEENS4_8TiledMMAINS4_8MMA_AtomIJNS4_4SM904GMMA6SPARSE28GMMA_64x128x64_S32S8S8_SS_TNILNS11_9SparseSelE0EEEEEENSJ_INS5_IJSC_SB_SB_EEENS5_IJSB_NSA_ILi0EEES18_EEEEENS5_IJNS4_10UnderscoreES1B_S1B_EEEEENS4_23SM90_TMA_LOAD_MULTICASTENS4_14ComposedLayoutINS4_7SwizzleILi1ELi4ELi3EEENS4_25smem_sparse_ptr_flag_bitsILi2ELi8EEENSJ_INS5_IJNS5_IJSB_NSA_ILi8EEEEEENS5_IJSC_NSA_ILi32EEEEEEEEENS5_IJNS5_IJS18_SH_EEESM_EEEEEEEvNS4_8identityENS4_13SM90_TMA_LOADENS1F_INS1G_ILi2ELi4ELi3EEENS4_18smem_ptr_flag_bitsILi8EEENSJ_INS5_IJS1K_SH_EEENS5_IJSH_SB_EEEEEEEvS1T_EENS_8epilogue10collective6detail29Sm90TmaWarpSpecializedAdapterINS24_15DefaultEpilogueIiNS5_IJSB_llEEES28_NS23_6thread17LinearCombinationIiLi1EiiLNS29_9ScaleType4KindE0ELNS_15FloatRoundStyleE2EiEENS1_15EpilogueDefaultEEEEEvvEEEEvNT_6ParamsE,"a",@progbits
	.sectionflags	@""
	.align	4
.nv.constant0._ZN7cutlass13device_kernelINS_4gemm6kernel13GemmUniversalIN4cute5tupleIJiiiiEEENS1_10collective13CollectiveMmaINS1_40MainloopSm90TmaGmmaWarpSpecializedSparseILi17ENS5_IJNS4_1CILi1EEENSA_ILi2EEESB_EEENS1_35KernelTmaWarpSpecializedCooperativeEEENS5_IJNSA_ILi128EEESG_NSA_ILi64EEEEEEaNS5_IJNS4_6LayoutINS5_IJiNS5_IJSC_iEEEiEEENS5_IJlNS5_IJSB_SC_EEElEEEEENSJ_INS5_IJNS5_IJSH_iEEESP_iEEENS5_IJNS5_IJSH_NSA_ILi4096EEEEEENS5_IJSB_lEEElEEEEEEEEaNS5_IJlSB_lEEENS4_8TiledMMAINS4_8MMA_AtomIJNS4_4SM904GMMA6SPARSE28GMMA_64x128x64_S32S8S8_SS_TNILNS11_9SparseSelE0EEEEEENSJ_INS5_IJSC_SB_SB_EEENS5_IJSB_NSA_ILi0EEES18_EEEEENS5_IJNS4_10UnderscoreES1B_S1B_EEEEENS4_23SM90_TMA_LOAD_MULTICASTENS4_14ComposedLayoutINS4_7SwizzleILi1ELi4ELi3EEENS4_25smem_sparse_ptr_flag_bitsILi2ELi8EEENSJ_INS5_IJNS5_IJSB_NSA_ILi8EEEEEENS5_IJSC_NSA_ILi32EEEEEEEEENS5_IJNS5_IJS18_SH_EEESM_EEEEEEEvNS4_8identityENS4_13SM90_TMA_LOADENS1F_INS1G_ILi2ELi4ELi3EEENS4_18smem_ptr_flag_bitsILi8EEENSJ_INS5_IJS1K_SH_EEENS5_IJSH_SB_EEEEEEEvS1T_EENS_8epilogue10collective6detail29Sm90TmaWarpSpecializedAdapterINS24_15DefaultEpilogueIiNS5_IJSB_llEEES28_NS23_6thread17LinearCombinationIiLi1EiiLNS29_9ScaleType4KindE0ELNS_15FloatRoundStyleE2EiEENS1_15EpilogueDefaultEEEEEvvEEEEvNT_6ParamsE:
	.zero		1920


//--------------------- SYMBOLS --------------------------

	.type		.nv.reservedSmem.offset0,@object
	.size		.nv.reservedSmem.offset0,0x4
